//
// Generated by NVIDIA NVVM Compiler
//
// Compiler Build ID: CL-36424714
// Cuda compilation tools, release 13.0, V13.0.88
// Based on NVVM 20.0.0
//

.version 9.0
.target sm_100
.address_size 64

	// .globl	_Z15calculateForcesiPdS_ddS_d
.func  (.param .b64 func_retval0) __internal_accurate_pow
(
	.param .b64 __internal_accurate_pow_param_0,
	.param .b64 __internal_accurate_pow_param_1
)
;
// _ZZ20calculateTotalEnergyiPdS_S_ddS_S_dE12sharedEnergy has been demoted

.visible .entry _Z15calculateForcesiPdS_ddS_d(
	.param .u32 _Z15calculateForcesiPdS_ddS_d_param_0,
	.param .u64 .ptr .align 1 _Z15calculateForcesiPdS_ddS_d_param_1,
	.param .u64 .ptr .align 1 _Z15calculateForcesiPdS_ddS_d_param_2,
	.param .f64 _Z15calculateForcesiPdS_ddS_d_param_3,
	.param .f64 _Z15calculateForcesiPdS_ddS_d_param_4,
	.param .u64 .ptr .align 1 _Z15calculateForcesiPdS_ddS_d_param_5,
	.param .f64 _Z15calculateForcesiPdS_ddS_d_param_6
)
{
	.reg .pred 	%p<114>;
	.reg .b32 	%r<119>;
	.reg .b64 	%rd<26>;
	.reg .b64 	%fd<359>;

	ld.param.u32 	%r32, [_Z15calculateForcesiPdS_ddS_d_param_0];
	ld.param.u64 	%rd11, [_Z15calculateForcesiPdS_ddS_d_param_1];
	ld.param.f64 	%fd139, [_Z15calculateForcesiPdS_ddS_d_param_3];
	ld.param.f64 	%fd140, [_Z15calculateForcesiPdS_ddS_d_param_4];
	ld.param.u64 	%rd12, [_Z15calculateForcesiPdS_ddS_d_param_5];
	ld.param.f64 	%fd141, [_Z15calculateForcesiPdS_ddS_d_param_6];
	cvta.to.global.u64 	%rd1, %rd12;
	cvta.to.global.u64 	%rd2, %rd11;
	mov.u32 	%r33, %ctaid.x;
	mov.u32 	%r34, %ntid.x;
	mov.u32 	%r35, %tid.x;
	mad.lo.s32 	%r1, %r33, %r34, %r35;
	setp.ge.s32 	%p5, %r1, %r32;
	@%p5 bra 	$L__BB0_87;
	setp.lt.s32 	%p6, %r1, 1;
	mov.f64 	%fd326, 0d0000000000000000;
	mov.b32 	%r117, 0;
	mov.f64 	%fd327, %fd326;
	mov.f64 	%fd328, %fd326;
	@%p6 bra 	$L__BB0_28;
	mul.lo.s32 	%r37, %r1, 3;
	mul.wide.u32 	%rd13, %r37, 8;
	add.s64 	%rd14, %rd2, %rd13;
	ld.global.f64 	%fd1, [%rd14];
	ld.global.f64 	%fd2, [%rd14+8];
	ld.global.f64 	%fd3, [%rd14+16];
	ld.global.f64 	%fd4, [%rd1];
	ld.global.f64 	%fd5, [%rd1+8];
	ld.global.f64 	%fd6, [%rd1+16];
	mul.f64 	%fd7, %fd140, 0d4038000000000000;
	mov.f64 	%fd144, 0d4028000000000000;
	{
	.reg .b32 %temp; 
	mov.b64 	{%temp, %r2}, %fd144;
	}
	and.b32  	%r3, %r2, 2146435072;
	setp.eq.s32 	%p7, %r3, 1073741824;
	setp.lt.s32 	%p8, %r2, 0;
	selp.b32 	%r4, 0, 2146435072, %p8;
	and.b32  	%r38, %r2, 2147483647;
	setp.ne.s32 	%p9, %r38, 1071644672;
	and.pred  	%p1, %p7, %p9;
	mov.f64 	%fd145, 0d4018000000000000;
	{
	.reg .b32 %temp; 
	mov.b64 	{%temp, %r5}, %fd145;
	}
	and.b32  	%r6, %r5, 2146435072;
	setp.eq.s32 	%p10, %r6, 1073741824;
	setp.lt.s32 	%p11, %r5, 0;
	selp.b32 	%r7, 0, 2146435072, %p11;
	and.b32  	%r39, %r5, 2147483647;
	setp.ne.s32 	%p12, %r39, 1071644672;
	and.pred  	%p2, %p10, %p12;
	min.s32 	%r40, %r1, %r32;
	max.s32 	%r117, %r40, 1;
	neg.s32 	%r115, %r117;
	add.s64 	%rd24, %rd2, 16;
	mov.f64 	%fd328, 0d0000000000000000;
	mov.f64 	%fd327, %fd328;
	mov.f64 	%fd326, %fd328;
$L__BB0_3:
	ld.global.f64 	%fd11, [%rd24+-16];
	sub.f64 	%fd321, %fd11, %fd1;
	ld.global.f64 	%fd13, [%rd24+-8];
	sub.f64 	%fd322, %fd13, %fd2;
	ld.global.f64 	%fd15, [%rd24];
	sub.f64 	%fd323, %fd15, %fd3;
	mul.f64 	%fd146, %fd4, 0d3FE0000000000000;
	setp.leu.f64 	%p13, %fd321, %fd146;
	@%p13 bra 	$L__BB0_5;
	sub.f64 	%fd321, %fd321, %fd4;
	bra.uni 	$L__BB0_7;
$L__BB0_5:
	mul.f64 	%fd147, %fd4, 0dBFE0000000000000;
	setp.geu.f64 	%p14, %fd321, %fd147;
	@%p14 bra 	$L__BB0_7;
	add.f64 	%fd321, %fd321, %fd4;
$L__BB0_7:
	mul.f64 	%fd148, %fd5, 0d3FE0000000000000;
	setp.leu.f64 	%p15, %fd322, %fd148;
	@%p15 bra 	$L__BB0_9;
	sub.f64 	%fd322, %fd322, %fd5;
	bra.uni 	$L__BB0_11;
$L__BB0_9:
	mul.f64 	%fd149, %fd5, 0dBFE0000000000000;
	setp.geu.f64 	%p16, %fd322, %fd149;
	@%p16 bra 	$L__BB0_11;
	add.f64 	%fd322, %fd322, %fd5;
$L__BB0_11:
	mul.f64 	%fd150, %fd6, 0d3FE0000000000000;
	setp.leu.f64 	%p17, %fd323, %fd150;
	@%p17 bra 	$L__BB0_13;
	sub.f64 	%fd323, %fd323, %fd6;
	bra.uni 	$L__BB0_15;
$L__BB0_13:
	mul.f64 	%fd151, %fd6, 0dBFE0000000000000;
	setp.geu.f64 	%p18, %fd323, %fd151;
	@%p18 bra 	$L__BB0_15;
	add.f64 	%fd323, %fd323, %fd6;
$L__BB0_15:
	mul.f64 	%fd152, %fd322, %fd322;
	fma.rn.f64 	%fd153, %fd321, %fd321, %fd152;
	fma.rn.f64 	%fd154, %fd323, %fd323, %fd153;
	sqrt.rn.f64 	%fd26, %fd154;
	setp.eq.f64 	%p19, %fd154, 0d0000000000000000;
	setp.geu.f64 	%p20, %fd26, %fd141;
	or.pred  	%p21, %p19, %p20;
	@%p21 bra 	$L__BB0_27;
	div.rn.f64 	%fd27, %fd139, %fd26;
	{
	.reg .b32 %temp; 
	mov.b64 	{%temp, %r11}, %fd27;
	}
	abs.f64 	%fd28, %fd27;
	{ // callseq 0, 0
	.param .b64 param0;
	st.param.f64 	[param0], %fd28;
	.param .b64 param1;
	st.param.f64 	[param1], 0d4028000000000000;
	.param .b64 retval0;
	call.uni (retval0), 
	__internal_accurate_pow, 
	(
	param0, 
	param1
	);
	ld.param.f64 	%fd155, [retval0];
	} // callseq 0
	setp.lt.s32 	%p25, %r11, 0;
	neg.f64 	%fd157, %fd155;
	selp.f64 	%fd158, %fd157, %fd155, %p7;
	selp.f64 	%fd159, %fd158, %fd155, %p25;
	setp.eq.f64 	%p26, %fd27, 0d0000000000000000;
	selp.b32 	%r41, %r11, 0, %p7;
	or.b32  	%r42, %r41, 2146435072;
	selp.b32 	%r43, %r42, %r41, %p8;
	mov.b32 	%r44, 0;
	mov.b64 	%fd160, {%r44, %r43};
	selp.f64 	%fd324, %fd160, %fd159, %p26;
	add.f64 	%fd161, %fd27, 0d4028000000000000;
	{
	.reg .b32 %temp; 
	mov.b64 	{%temp, %r45}, %fd161;
	}
	and.b32  	%r46, %r45, 2146435072;
	setp.ne.s32 	%p27, %r46, 2146435072;
	@%p27 bra 	$L__BB0_21;
	setp.num.f64 	%p28, %fd27, %fd27;
	@%p28 bra 	$L__BB0_19;
	mov.f64 	%fd162, 0d4028000000000000;
	add.rn.f64 	%fd324, %fd27, %fd162;
	bra.uni 	$L__BB0_21;
$L__BB0_19:
	setp.neu.f64 	%p29, %fd28, 0d7FF0000000000000;
	@%p29 bra 	$L__BB0_21;
	or.b32  	%r47, %r4, -2147483648;
	selp.b32 	%r48, %r47, %r4, %p1;
	selp.b32 	%r49, %r48, %r4, %p25;
	mov.b32 	%r50, 0;
	mov.b64 	%fd324, {%r50, %r49};
$L__BB0_21:
	setp.eq.f64 	%p31, %fd27, 0d0000000000000000;
	setp.lt.s32 	%p32, %r11, 0;
	setp.lt.s32 	%p33, %r5, 0;
	setp.eq.s32 	%p34, %r6, 1073741824;
	{ // callseq 1, 0
	.param .b64 param0;
	st.param.f64 	[param0], %fd28;
	.param .b64 param1;
	st.param.f64 	[param1], 0d4018000000000000;
	.param .b64 retval0;
	call.uni (retval0), 
	__internal_accurate_pow, 
	(
	param0, 
	param1
	);
	ld.param.f64 	%fd163, [retval0];
	} // callseq 1
	neg.f64 	%fd165, %fd163;
	selp.f64 	%fd166, %fd165, %fd163, %p34;
	selp.f64 	%fd167, %fd166, %fd163, %p32;
	selp.b32 	%r51, %r11, 0, %p34;
	or.b32  	%r52, %r51, 2146435072;
	selp.b32 	%r53, %r52, %r51, %p33;
	mov.b32 	%r54, 0;
	mov.b64 	%fd168, {%r54, %r53};
	selp.f64 	%fd325, %fd168, %fd167, %p31;
	add.f64 	%fd169, %fd27, 0d4018000000000000;
	{
	.reg .b32 %temp; 
	mov.b64 	{%temp, %r55}, %fd169;
	}
	and.b32  	%r56, %r55, 2146435072;
	setp.ne.s32 	%p36, %r56, 2146435072;
	@%p36 bra 	$L__BB0_26;
	setp.num.f64 	%p37, %fd27, %fd27;
	@%p37 bra 	$L__BB0_24;
	mov.f64 	%fd170, 0d4018000000000000;
	add.rn.f64 	%fd325, %fd27, %fd170;
	bra.uni 	$L__BB0_26;
$L__BB0_24:
	setp.neu.f64 	%p38, %fd28, 0d7FF0000000000000;
	@%p38 bra 	$L__BB0_26;
	or.b32  	%r57, %r7, -2147483648;
	selp.b32 	%r58, %r57, %r7, %p2;
	selp.b32 	%r59, %r58, %r7, %p32;
	mov.b32 	%r60, 0;
	mov.b64 	%fd325, {%r60, %r59};
$L__BB0_26:
	setp.eq.f64 	%p40, %fd27, 0d3FF0000000000000;
	add.f64 	%fd171, %fd324, %fd324;
	sub.f64 	%fd172, %fd171, %fd325;
	selp.f64 	%fd173, 0d3FF0000000000000, %fd172, %p40;
	div.rn.f64 	%fd174, %fd7, %fd26;
	mul.f64 	%fd175, %fd174, %fd173;
	sub.f64 	%fd176, %fd1, %fd11;
	sub.f64 	%fd177, %fd2, %fd13;
	sub.f64 	%fd178, %fd3, %fd15;
	div.rn.f64 	%fd179, %fd176, %fd4;
	mov.f64 	%fd180, 0d3FE0000000000000;
	copysign.f64 	%fd181, %fd179, %fd180;
	add.rz.f64 	%fd182, %fd179, %fd181;
	cvt.rzi.f64.f64 	%fd183, %fd182;
	mul.f64 	%fd184, %fd4, %fd183;
	sub.f64 	%fd185, %fd176, %fd184;
	div.rn.f64 	%fd186, %fd177, %fd5;
	copysign.f64 	%fd187, %fd186, %fd180;
	add.rz.f64 	%fd188, %fd186, %fd187;
	cvt.rzi.f64.f64 	%fd189, %fd188;
	mul.f64 	%fd190, %fd5, %fd189;
	sub.f64 	%fd191, %fd177, %fd190;
	div.rn.f64 	%fd192, %fd178, %fd6;
	copysign.f64 	%fd193, %fd192, %fd180;
	add.rz.f64 	%fd194, %fd192, %fd193;
	cvt.rzi.f64.f64 	%fd195, %fd194;
	mul.f64 	%fd196, %fd6, %fd195;
	sub.f64 	%fd197, %fd178, %fd196;
	mul.f64 	%fd198, %fd175, %fd185;
	div.rn.f64 	%fd199, %fd198, %fd26;
	add.f64 	%fd328, %fd328, %fd199;
	mul.f64 	%fd200, %fd175, %fd191;
	div.rn.f64 	%fd201, %fd200, %fd26;
	add.f64 	%fd327, %fd327, %fd201;
	mul.f64 	%fd202, %fd175, %fd197;
	div.rn.f64 	%fd203, %fd202, %fd26;
	add.f64 	%fd326, %fd326, %fd203;
$L__BB0_27:
	add.s32 	%r115, %r115, 1;
	setp.ne.s32 	%p41, %r115, 0;
	add.s64 	%rd24, %rd24, 24;
	@%p41 bra 	$L__BB0_3;
$L__BB0_28:
	setp.ge.s32 	%p42, %r117, %r32;
	mul.lo.s32 	%r14, %r1, 3;
	mul.wide.s32 	%rd15, %r14, 8;
	add.s64 	%rd6, %rd2, %rd15;
	@%p42 bra 	$L__BB0_59;
	setp.eq.s32 	%p43, %r1, %r117;
	@%p43 bra 	$L__BB0_58;
	mul.lo.s32 	%r61, %r117, 3;
	mul.wide.u32 	%rd16, %r61, 8;
	add.s64 	%rd17, %rd2, %rd16;
	ld.global.f64 	%fd46, [%rd17];
	ld.global.f64 	%fd47, [%rd6];
	sub.f64 	%fd332, %fd46, %fd47;
	ld.global.f64 	%fd49, [%rd17+8];
	ld.global.f64 	%fd50, [%rd6+8];
	sub.f64 	%fd333, %fd49, %fd50;
	ld.global.f64 	%fd52, [%rd17+16];
	ld.global.f64 	%fd53, [%rd6+16];
	sub.f64 	%fd334, %fd52, %fd53;
	ld.global.f64 	%fd55, [%rd1];
	mul.f64 	%fd204, %fd55, 0d3FE0000000000000;
	setp.gt.f64 	%p44, %fd332, %fd204;
	@%p44 bra 	$L__BB0_33;
	mul.f64 	%fd205, %fd55, 0dBFE0000000000000;
	setp.geu.f64 	%p45, %fd332, %fd205;
	@%p45 bra 	$L__BB0_34;
	add.f64 	%fd332, %fd332, %fd55;
	bra.uni 	$L__BB0_34;
$L__BB0_33:
	sub.f64 	%fd332, %fd332, %fd55;
$L__BB0_34:
	ld.global.f64 	%fd59, [%rd1+8];
	mul.f64 	%fd206, %fd59, 0d3FE0000000000000;
	setp.gt.f64 	%p46, %fd333, %fd206;
	@%p46 bra 	$L__BB0_37;
	mul.f64 	%fd207, %fd59, 0dBFE0000000000000;
	setp.geu.f64 	%p47, %fd333, %fd207;
	@%p47 bra 	$L__BB0_38;
	add.f64 	%fd333, %fd333, %fd59;
	bra.uni 	$L__BB0_38;
$L__BB0_37:
	sub.f64 	%fd333, %fd333, %fd59;
$L__BB0_38:
	ld.global.f64 	%fd63, [%rd1+16];
	mul.f64 	%fd208, %fd63, 0d3FE0000000000000;
	setp.gt.f64 	%p48, %fd334, %fd208;
	@%p48 bra 	$L__BB0_41;
	mul.f64 	%fd209, %fd63, 0dBFE0000000000000;
	setp.geu.f64 	%p49, %fd334, %fd209;
	@%p49 bra 	$L__BB0_42;
	add.f64 	%fd334, %fd334, %fd63;
	bra.uni 	$L__BB0_42;
$L__BB0_41:
	sub.f64 	%fd334, %fd334, %fd63;
$L__BB0_42:
	mul.f64 	%fd210, %fd333, %fd333;
	fma.rn.f64 	%fd211, %fd332, %fd332, %fd210;
	fma.rn.f64 	%fd212, %fd334, %fd334, %fd211;
	sqrt.rn.f64 	%fd67, %fd212;
	setp.eq.f64 	%p50, %fd212, 0d0000000000000000;
	setp.geu.f64 	%p51, %fd67, %fd141;
	or.pred  	%p52, %p50, %p51;
	@%p52 bra 	$L__BB0_58;
	div.rn.f64 	%fd68, %fd139, %fd67;
	{
	.reg .b32 %temp; 
	mov.b64 	{%temp, %r15}, %fd68;
	}
	mov.f64 	%fd213, 0d4028000000000000;
	{
	.reg .b32 %temp; 
	mov.b64 	{%temp, %r62}, %fd213;
	}
	and.b32  	%r17, %r62, 2146435072;
	setp.eq.s32 	%p53, %r17, 1073741824;
	abs.f64 	%fd69, %fd68;
	{ // callseq 2, 0
	.param .b64 param0;
	st.param.f64 	[param0], %fd69;
	.param .b64 param1;
	st.param.f64 	[param1], 0d4028000000000000;
	.param .b64 retval0;
	call.uni (retval0), 
	__internal_accurate_pow, 
	(
	param0, 
	param1
	);
	ld.param.f64 	%fd214, [retval0];
	} // callseq 2
	setp.lt.s32 	%p54, %r15, 0;
	neg.f64 	%fd216, %fd214;
	selp.f64 	%fd217, %fd216, %fd214, %p53;
	selp.f64 	%fd336, %fd217, %fd214, %p54;
	setp.neu.f64 	%p55, %fd68, 0d0000000000000000;
	@%p55 bra 	$L__BB0_45;
	selp.b32 	%r63, %r15, 0, %p53;
	setp.lt.s32 	%p57, %r62, 0;
	or.b32  	%r64, %r63, 2146435072;
	selp.b32 	%r65, %r64, %r63, %p57;
	mov.b32 	%r66, 0;
	mov.b64 	%fd336, {%r66, %r65};
$L__BB0_45:
	add.f64 	%fd218, %fd68, 0d4028000000000000;
	{
	.reg .b32 %temp; 
	mov.b64 	{%temp, %r67}, %fd218;
	}
	and.b32  	%r68, %r67, 2146435072;
	setp.ne.s32 	%p58, %r68, 2146435072;
	@%p58 bra 	$L__BB0_50;
	setp.nan.f64 	%p59, %fd68, %fd68;
	@%p59 bra 	$L__BB0_49;
	setp.neu.f64 	%p60, %fd69, 0d7FF0000000000000;
	@%p60 bra 	$L__BB0_50;
	setp.lt.s32 	%p63, %r62, 0;
	selp.b32 	%r70, 0, 2146435072, %p63;
	and.b32  	%r71, %r62, 2147483647;
	setp.ne.s32 	%p64, %r71, 1071644672;
	or.b32  	%r72, %r70, -2147483648;
	selp.b32 	%r73, %r72, %r70, %p64;
	selp.b32 	%r74, %r73, %r70, %p53;
	selp.b32 	%r75, %r74, %r70, %p54;
	mov.b32 	%r76, 0;
	mov.b64 	%fd336, {%r76, %r75};
	bra.uni 	$L__BB0_50;
$L__BB0_49:
	mov.f64 	%fd219, 0d4028000000000000;
	add.rn.f64 	%fd336, %fd68, %fd219;
$L__BB0_50:
	mov.f64 	%fd220, 0d4018000000000000;
	{
	.reg .b32 %temp; 
	mov.b64 	{%temp, %r77}, %fd220;
	}
	and.b32  	%r19, %r77, 2146435072;
	setp.eq.s32 	%p67, %r19, 1073741824;
	{ // callseq 3, 0
	.param .b64 param0;
	st.param.f64 	[param0], %fd69;
	.param .b64 param1;
	st.param.f64 	[param1], 0d4018000000000000;
	.param .b64 retval0;
	call.uni (retval0), 
	__internal_accurate_pow, 
	(
	param0, 
	param1
	);
	ld.param.f64 	%fd221, [retval0];
	} // callseq 3
	neg.f64 	%fd223, %fd221;
	selp.f64 	%fd224, %fd223, %fd221, %p67;
	selp.f64 	%fd338, %fd224, %fd221, %p54;
	@%p55 bra 	$L__BB0_52;
	selp.b32 	%r78, %r15, 0, %p67;
	setp.lt.s32 	%p69, %r77, 0;
	or.b32  	%r79, %r78, 2146435072;
	selp.b32 	%r80, %r79, %r78, %p69;
	mov.b32 	%r81, 0;
	mov.b64 	%fd338, {%r81, %r80};
$L__BB0_52:
	add.f64 	%fd225, %fd68, 0d4018000000000000;
	{
	.reg .b32 %temp; 
	mov.b64 	{%temp, %r82}, %fd225;
	}
	and.b32  	%r83, %r82, 2146435072;
	setp.ne.s32 	%p70, %r83, 2146435072;
	@%p70 bra 	$L__BB0_57;
	setp.nan.f64 	%p71, %fd68, %fd68;
	@%p71 bra 	$L__BB0_56;
	setp.neu.f64 	%p72, %fd69, 0d7FF0000000000000;
	@%p72 bra 	$L__BB0_57;
	setp.lt.s32 	%p75, %r77, 0;
	selp.b32 	%r85, 0, 2146435072, %p75;
	and.b32  	%r86, %r77, 2147483647;
	setp.ne.s32 	%p76, %r86, 1071644672;
	or.b32  	%r87, %r85, -2147483648;
	selp.b32 	%r88, %r87, %r85, %p76;
	selp.b32 	%r89, %r88, %r85, %p67;
	selp.b32 	%r90, %r89, %r85, %p54;
	mov.b32 	%r91, 0;
	mov.b64 	%fd338, {%r91, %r90};
	bra.uni 	$L__BB0_57;
$L__BB0_56:
	mov.f64 	%fd226, 0d4018000000000000;
	add.rn.f64 	%fd338, %fd68, %fd226;
$L__BB0_57:
	setp.eq.f64 	%p77, %fd68, 0d3FF0000000000000;
	add.f64 	%fd227, %fd336, %fd336;
	sub.f64 	%fd228, %fd227, %fd338;
	selp.f64 	%fd229, 0d3FF0000000000000, %fd228, %p77;
	mul.f64 	%fd230, %fd140, 0d4038000000000000;
	div.rn.f64 	%fd231, %fd230, %fd67;
	mul.f64 	%fd232, %fd231, %fd229;
	sub.f64 	%fd233, %fd47, %fd46;
	sub.f64 	%fd234, %fd50, %fd49;
	sub.f64 	%fd235, %fd53, %fd52;
	div.rn.f64 	%fd236, %fd233, %fd55;
	mov.f64 	%fd237, 0d3FE0000000000000;
	copysign.f64 	%fd238, %fd236, %fd237;
	add.rz.f64 	%fd239, %fd236, %fd238;
	cvt.rzi.f64.f64 	%fd240, %fd239;
	mul.f64 	%fd241, %fd55, %fd240;
	sub.f64 	%fd242, %fd233, %fd241;
	div.rn.f64 	%fd243, %fd234, %fd59;
	copysign.f64 	%fd244, %fd243, %fd237;
	add.rz.f64 	%fd245, %fd243, %fd244;
	cvt.rzi.f64.f64 	%fd246, %fd245;
	mul.f64 	%fd247, %fd59, %fd246;
	sub.f64 	%fd248, %fd234, %fd247;
	div.rn.f64 	%fd249, %fd235, %fd63;
	copysign.f64 	%fd250, %fd249, %fd237;
	add.rz.f64 	%fd251, %fd249, %fd250;
	cvt.rzi.f64.f64 	%fd252, %fd251;
	mul.f64 	%fd253, %fd63, %fd252;
	sub.f64 	%fd254, %fd235, %fd253;
	mul.f64 	%fd255, %fd232, %fd242;
	div.rn.f64 	%fd256, %fd255, %fd67;
	add.f64 	%fd328, %fd328, %fd256;
	mul.f64 	%fd257, %fd232, %fd248;
	div.rn.f64 	%fd258, %fd257, %fd67;
	add.f64 	%fd327, %fd327, %fd258;
	mul.f64 	%fd259, %fd232, %fd254;
	div.rn.f64 	%fd260, %fd259, %fd67;
	add.f64 	%fd326, %fd326, %fd260;
$L__BB0_58:
	add.s32 	%r117, %r117, 1;
$L__BB0_59:
	setp.ge.s32 	%p78, %r117, %r32;
	@%p78 bra 	$L__BB0_86;
	ld.global.f64 	%fd91, [%rd6];
	ld.global.f64 	%fd92, [%rd6+8];
	ld.global.f64 	%fd93, [%rd6+16];
	ld.global.f64 	%fd94, [%rd1];
	mul.f64 	%fd95, %fd94, 0d3FE0000000000000;
	ld.global.f64 	%fd96, [%rd1+8];
	mul.f64 	%fd97, %fd96, 0d3FE0000000000000;
	ld.global.f64 	%fd98, [%rd1+16];
	mul.f64 	%fd99, %fd98, 0d3FE0000000000000;
	mul.f64 	%fd100, %fd140, 0d4038000000000000;
	mov.f64 	%fd261, 0d4028000000000000;
	{
	.reg .b32 %temp; 
	mov.b64 	{%temp, %r22}, %fd261;
	}
	and.b32  	%r23, %r22, 2146435072;
	setp.eq.s32 	%p79, %r23, 1073741824;
	setp.lt.s32 	%p80, %r22, 0;
	selp.b32 	%r24, 0, 2146435072, %p80;
	and.b32  	%r92, %r22, 2147483647;
	setp.ne.s32 	%p81, %r92, 1071644672;
	and.pred  	%p3, %p79, %p81;
	mov.f64 	%fd262, 0d4018000000000000;
	{
	.reg .b32 %temp; 
	mov.b64 	{%temp, %r25}, %fd262;
	}
	and.b32  	%r26, %r25, 2146435072;
	setp.eq.s32 	%p82, %r26, 1073741824;
	setp.lt.s32 	%p83, %r25, 0;
	selp.b32 	%r27, 0, 2146435072, %p83;
	and.b32  	%r93, %r25, 2147483647;
	setp.ne.s32 	%p84, %r93, 1071644672;
	and.pred  	%p4, %p82, %p84;
	sub.s32 	%r118, %r117, %r32;
	mul.lo.s32 	%r94, %r117, 3;
	mul.wide.u32 	%rd18, %r94, 8;
	add.s64 	%rd19, %rd18, %rd2;
	add.s64 	%rd25, %rd19, 16;
$L__BB0_61:
	ld.global.f64 	%fd104, [%rd25+-16];
	sub.f64 	%fd348, %fd104, %fd91;
	ld.global.f64 	%fd106, [%rd25+-8];
	sub.f64 	%fd349, %fd106, %fd92;
	ld.global.f64 	%fd108, [%rd25];
	sub.f64 	%fd350, %fd108, %fd93;
	setp.gt.f64 	%p85, %fd348, %fd95;
	@%p85 bra 	$L__BB0_64;
	mul.f64 	%fd263, %fd94, 0dBFE0000000000000;
	setp.geu.f64 	%p86, %fd348, %fd263;
	@%p86 bra 	$L__BB0_65;
	add.f64 	%fd348, %fd348, %fd94;
	bra.uni 	$L__BB0_65;
$L__BB0_64:
	sub.f64 	%fd348, %fd348, %fd94;
$L__BB0_65:
	setp.gt.f64 	%p87, %fd349, %fd97;
	@%p87 bra 	$L__BB0_68;
	mul.f64 	%fd264, %fd96, 0dBFE0000000000000;
	setp.geu.f64 	%p88, %fd349, %fd264;
	@%p88 bra 	$L__BB0_69;
	add.f64 	%fd349, %fd349, %fd96;
	bra.uni 	$L__BB0_69;
$L__BB0_68:
	sub.f64 	%fd349, %fd349, %fd96;
$L__BB0_69:
	setp.gt.f64 	%p89, %fd350, %fd99;
	@%p89 bra 	$L__BB0_72;
	mul.f64 	%fd265, %fd98, 0dBFE0000000000000;
	setp.geu.f64 	%p90, %fd350, %fd265;
	@%p90 bra 	$L__BB0_73;
	add.f64 	%fd350, %fd350, %fd98;
	bra.uni 	$L__BB0_73;
$L__BB0_72:
	sub.f64 	%fd350, %fd350, %fd98;
$L__BB0_73:
	mul.f64 	%fd266, %fd349, %fd349;
	fma.rn.f64 	%fd267, %fd348, %fd348, %fd266;
	fma.rn.f64 	%fd268, %fd350, %fd350, %fd267;
	sqrt.rn.f64 	%fd119, %fd268;
	setp.eq.f64 	%p91, %fd268, 0d0000000000000000;
	setp.geu.f64 	%p92, %fd119, %fd141;
	or.pred  	%p93, %p91, %p92;
	@%p93 bra 	$L__BB0_85;
	div.rn.f64 	%fd120, %fd139, %fd119;
	{
	.reg .b32 %temp; 
	mov.b64 	{%temp, %r30}, %fd120;
	}
	abs.f64 	%fd121, %fd120;
	{ // callseq 4, 0
	.param .b64 param0;
	st.param.f64 	[param0], %fd121;
	.param .b64 param1;
	st.param.f64 	[param1], 0d4028000000000000;
	.param .b64 retval0;
	call.uni (retval0), 
	__internal_accurate_pow, 
	(
	param0, 
	param1
	);
	ld.param.f64 	%fd269, [retval0];
	} // callseq 4
	setp.lt.s32 	%p97, %r30, 0;
	neg.f64 	%fd271, %fd269;
	selp.f64 	%fd272, %fd271, %fd269, %p79;
	selp.f64 	%fd273, %fd272, %fd269, %p97;
	setp.eq.f64 	%p98, %fd120, 0d0000000000000000;
	selp.b32 	%r95, %r30, 0, %p79;
	or.b32  	%r96, %r95, 2146435072;
	selp.b32 	%r97, %r96, %r95, %p80;
	mov.b32 	%r98, 0;
	mov.b64 	%fd274, {%r98, %r97};
	selp.f64 	%fd351, %fd274, %fd273, %p98;
	add.f64 	%fd275, %fd120, 0d4028000000000000;
	{
	.reg .b32 %temp; 
	mov.b64 	{%temp, %r99}, %fd275;
	}
	and.b32  	%r100, %r99, 2146435072;
	setp.ne.s32 	%p99, %r100, 2146435072;
	@%p99 bra 	$L__BB0_79;
	setp.nan.f64 	%p100, %fd120, %fd120;
	@%p100 bra 	$L__BB0_78;
	setp.neu.f64 	%p101, %fd121, 0d7FF0000000000000;
	@%p101 bra 	$L__BB0_79;
	or.b32  	%r101, %r24, -2147483648;
	selp.b32 	%r102, %r101, %r24, %p3;
	selp.b32 	%r103, %r102, %r24, %p97;
	mov.b32 	%r104, 0;
	mov.b64 	%fd351, {%r104, %r103};
	bra.uni 	$L__BB0_79;
$L__BB0_78:
	mov.f64 	%fd276, 0d4028000000000000;
	add.rn.f64 	%fd351, %fd120, %fd276;
$L__BB0_79:
	setp.eq.f64 	%p103, %fd120, 0d0000000000000000;
	setp.lt.s32 	%p104, %r30, 0;
	setp.lt.s32 	%p105, %r25, 0;
	setp.eq.s32 	%p106, %r26, 1073741824;
	{ // callseq 5, 0
	.param .b64 param0;
	st.param.f64 	[param0], %fd121;
	.param .b64 param1;
	st.param.f64 	[param1], 0d4018000000000000;
	.param .b64 retval0;
	call.uni (retval0), 
	__internal_accurate_pow, 
	(
	param0, 
	param1
	);
	ld.param.f64 	%fd277, [retval0];
	} // callseq 5
	neg.f64 	%fd279, %fd277;
	selp.f64 	%fd280, %fd279, %fd277, %p106;
	selp.f64 	%fd281, %fd280, %fd277, %p104;
	selp.b32 	%r105, %r30, 0, %p106;
	or.b32  	%r106, %r105, 2146435072;
	selp.b32 	%r107, %r106, %r105, %p105;
	mov.b32 	%r108, 0;
	mov.b64 	%fd282, {%r108, %r107};
	selp.f64 	%fd352, %fd282, %fd281, %p103;
	add.f64 	%fd283, %fd120, 0d4018000000000000;
	{
	.reg .b32 %temp; 
	mov.b64 	{%temp, %r109}, %fd283;
	}
	and.b32  	%r110, %r109, 2146435072;
	setp.ne.s32 	%p108, %r110, 2146435072;
	@%p108 bra 	$L__BB0_84;
	setp.nan.f64 	%p109, %fd120, %fd120;
	@%p109 bra 	$L__BB0_83;
	setp.neu.f64 	%p110, %fd121, 0d7FF0000000000000;
	@%p110 bra 	$L__BB0_84;
	or.b32  	%r111, %r27, -2147483648;
	selp.b32 	%r112, %r111, %r27, %p4;
	selp.b32 	%r113, %r112, %r27, %p104;
	mov.b32 	%r114, 0;
	mov.b64 	%fd352, {%r114, %r113};
	bra.uni 	$L__BB0_84;
$L__BB0_83:
	mov.f64 	%fd284, 0d4018000000000000;
	add.rn.f64 	%fd352, %fd120, %fd284;
$L__BB0_84:
	setp.eq.f64 	%p112, %fd120, 0d3FF0000000000000;
	add.f64 	%fd285, %fd351, %fd351;
	sub.f64 	%fd286, %fd285, %fd352;
	selp.f64 	%fd287, 0d3FF0000000000000, %fd286, %p112;
	div.rn.f64 	%fd288, %fd100, %fd119;
	mul.f64 	%fd289, %fd288, %fd287;
	sub.f64 	%fd290, %fd91, %fd104;
	sub.f64 	%fd291, %fd92, %fd106;
	sub.f64 	%fd292, %fd93, %fd108;
	div.rn.f64 	%fd293, %fd290, %fd94;
	mov.f64 	%fd294, 0d3FE0000000000000;
	copysign.f64 	%fd295, %fd293, %fd294;
	add.rz.f64 	%fd296, %fd293, %fd295;
	cvt.rzi.f64.f64 	%fd297, %fd296;
	mul.f64 	%fd298, %fd94, %fd297;
	sub.f64 	%fd299, %fd290, %fd298;
	div.rn.f64 	%fd300, %fd291, %fd96;
	copysign.f64 	%fd301, %fd300, %fd294;
	add.rz.f64 	%fd302, %fd300, %fd301;
	cvt.rzi.f64.f64 	%fd303, %fd302;
	mul.f64 	%fd304, %fd96, %fd303;
	sub.f64 	%fd305, %fd291, %fd304;
	div.rn.f64 	%fd306, %fd292, %fd98;
	copysign.f64 	%fd307, %fd306, %fd294;
	add.rz.f64 	%fd308, %fd306, %fd307;
	cvt.rzi.f64.f64 	%fd309, %fd308;
	mul.f64 	%fd310, %fd98, %fd309;
	sub.f64 	%fd311, %fd292, %fd310;
	mul.f64 	%fd312, %fd289, %fd299;
	div.rn.f64 	%fd313, %fd312, %fd119;
	add.f64 	%fd328, %fd328, %fd313;
	mul.f64 	%fd314, %fd289, %fd305;
	div.rn.f64 	%fd315, %fd314, %fd119;
	add.f64 	%fd327, %fd327, %fd315;
	mul.f64 	%fd316, %fd289, %fd311;
	div.rn.f64 	%fd317, %fd316, %fd119;
	add.f64 	%fd326, %fd326, %fd317;
$L__BB0_85:
	add.s32 	%r118, %r118, 1;
	setp.ne.s32 	%p113, %r118, 0;
	add.s64 	%rd25, %rd25, 24;
	@%p113 bra 	$L__BB0_61;
$L__BB0_86:
	ld.param.u64 	%rd23, [_Z15calculateForcesiPdS_ddS_d_param_2];
	cvta.to.global.u64 	%rd20, %rd23;
	mul.wide.s32 	%rd21, %r14, 8;
	add.s64 	%rd22, %rd20, %rd21;
	st.global.f64 	[%rd22], %fd328;
	st.global.f64 	[%rd22+8], %fd327;
	st.global.f64 	[%rd22+16], %fd326;
$L__BB0_87:
	ret;

}
	// .globl	_Z15updateParticlesiPdS_S_S_dS_
.visible .entry _Z15updateParticlesiPdS_S_S_dS_(
	.param .u32 _Z15updateParticlesiPdS_S_S_dS__param_0,
	.param .u64 .ptr .align 1 _Z15updateParticlesiPdS_S_S_dS__param_1,
	.param .u64 .ptr .align 1 _Z15updateParticlesiPdS_S_S_dS__param_2,
	.param .u64 .ptr .align 1 _Z15updateParticlesiPdS_S_S_dS__param_3,
	.param .u64 .ptr .align 1 _Z15updateParticlesiPdS_S_S_dS__param_4,
	.param .f64 _Z15updateParticlesiPdS_S_S_dS__param_5,
	.param .u64 .ptr .align 1 _Z15updateParticlesiPdS_S_S_dS__param_6
)
{
	.reg .pred 	%p<65>;
	.reg .b32 	%r<169>;
	.reg .b64 	%rd<141>;
	.reg .b64 	%fd<117>;

	ld.param.u32 	%r59, [_Z15updateParticlesiPdS_S_S_dS__param_0];
	ld.param.u64 	%rd52, [_Z15updateParticlesiPdS_S_S_dS__param_2];
	ld.param.u64 	%rd53, [_Z15updateParticlesiPdS_S_S_dS__param_3];
	ld.param.u64 	%rd54, [_Z15updateParticlesiPdS_S_S_dS__param_4];
	ld.param.f64 	%fd37, [_Z15updateParticlesiPdS_S_S_dS__param_5];
	ld.param.u64 	%rd55, [_Z15updateParticlesiPdS_S_S_dS__param_6];
	cvta.to.global.u64 	%rd1, %rd55;
	mov.u32 	%r60, %ctaid.x;
	mov.u32 	%r61, %ntid.x;
	mov.u32 	%r62, %tid.x;
	mad.lo.s32 	%r1, %r60, %r61, %r62;
	setp.ge.s32 	%p1, %r1, %r59;
	@%p1 bra 	$L__BB1_67;
	ld.param.u64 	%rd122, [_Z15updateParticlesiPdS_S_S_dS__param_1];
	cvta.to.global.u64 	%rd56, %rd122;
	cvta.to.global.u64 	%rd57, %rd53;
	cvta.to.global.u64 	%rd58, %rd54;
	cvta.to.global.u64 	%rd59, %rd52;
	mul.lo.s32 	%r63, %r1, 3;
	mul.wide.s32 	%rd60, %r63, 8;
	add.s64 	%rd61, %rd57, %rd60;
	ld.global.f64 	%fd38, [%rd61];
	mul.wide.s32 	%rd62, %r1, 8;
	add.s64 	%rd63, %rd58, %rd62;
	ld.global.f64 	%fd39, [%rd63];
	div.rn.f64 	%fd40, %fd38, %fd39;
	ld.global.f64 	%fd41, [%rd61+8];
	div.rn.f64 	%fd42, %fd41, %fd39;
	ld.global.f64 	%fd43, [%rd61+16];
	div.rn.f64 	%fd44, %fd43, %fd39;
	add.s64 	%rd64, %rd59, %rd60;
	ld.global.f64 	%fd45, [%rd64];
	mul.f64 	%fd46, %fd37, %fd45;
	mul.f64 	%fd47, %fd40, 0d3FE0000000000000;
	mul.f64 	%fd48, %fd37, %fd47;
	fma.rn.f64 	%fd49, %fd37, %fd48, %fd46;
	add.s64 	%rd2, %rd56, %rd60;
	ld.global.f64 	%fd50, [%rd2];
	add.f64 	%fd51, %fd50, %fd49;
	st.global.f64 	[%rd2], %fd51;
	ld.global.f64 	%fd52, [%rd64+8];
	mul.f64 	%fd53, %fd37, %fd52;
	mul.f64 	%fd54, %fd42, 0d3FE0000000000000;
	mul.f64 	%fd55, %fd37, %fd54;
	fma.rn.f64 	%fd56, %fd37, %fd55, %fd53;
	ld.global.f64 	%fd57, [%rd2+8];
	add.f64 	%fd58, %fd57, %fd56;
	st.global.f64 	[%rd2+8], %fd58;
	ld.global.f64 	%fd59, [%rd64+16];
	mul.f64 	%fd60, %fd37, %fd59;
	mul.f64 	%fd61, %fd44, 0d3FE0000000000000;
	mul.f64 	%fd62, %fd37, %fd61;
	fma.rn.f64 	%fd63, %fd37, %fd62, %fd60;
	ld.global.f64 	%fd64, [%rd2+16];
	add.f64 	%fd65, %fd64, %fd63;
	st.global.f64 	[%rd2+16], %fd65;
	ld.global.f64 	%fd66, [%rd64];
	add.f64 	%fd67, %fd48, %fd66;
	st.global.f64 	[%rd64], %fd67;
	ld.global.f64 	%fd68, [%rd64+8];
	add.f64 	%fd69, %fd55, %fd68;
	st.global.f64 	[%rd64+8], %fd69;
	ld.global.f64 	%fd70, [%rd64+16];
	add.f64 	%fd71, %fd62, %fd70;
	st.global.f64 	[%rd64+16], %fd71;
	ld.global.f64 	%fd72, [%rd2];
	ld.global.f64 	%fd1, [%rd1];
	add.f64 	%fd2, %fd72, %fd1;
	{
	.reg .b32 %temp; 
	mov.b64 	{%temp, %r64}, %fd2;
	}
	and.b32  	%r65, %r64, 2147483647;
	{
	.reg .b32 %temp; 
	mov.b64 	{%r66, %temp}, %fd2;
	}
	{
	.reg .b32 %temp; 
	mov.b64 	{%temp, %r67}, %fd1;
	}
	and.b32  	%r69, %r67, 2147483647;
	{
	.reg .b32 %temp; 
	mov.b64 	{%r70, %temp}, %fd1;
	}
	mov.b64 	%fd108, {%r66, %r65};
	mov.b64 	%fd109, {%r70, %r69};
	max.u32 	%r71, %r65, %r69;
	setp.lt.u32 	%p2, %r71, 2146435072;
	@%p2 bra 	$L__BB1_5;
	setp.num.f64 	%p18, %fd108, %fd108;
	setp.num.f64 	%p19, %fd109, %fd109;
	and.pred  	%p20, %p18, %p19;
	@%p20 bra 	$L__BB1_4;
	add.rn.f64 	%fd110, %fd2, %fd1;
	bra.uni 	$L__BB1_21;
$L__BB1_4:
	setp.eq.f64 	%p21, %fd108, 0d7FF0000000000000;
	selp.f64 	%fd110, 0dFFF8000000000000, %fd2, %p21;
	bra.uni 	$L__BB1_21;
$L__BB1_5:
	setp.eq.f64 	%p3, %fd109, 0d0000000000000000;
	mov.f64 	%fd110, 0dFFF8000000000000;
	@%p3 bra 	$L__BB1_21;
	setp.ltu.f64 	%p4, %fd108, %fd109;
	mov.f64 	%fd110, %fd2;
	@%p4 bra 	$L__BB1_21;
	{
	.reg .b32 %temp; 
	mov.b64 	{%temp, %r72}, %fd108;
	}
	shr.u32 	%r151, %r72, 20;
	{
	.reg .b32 %temp; 
	mov.b64 	{%temp, %r3}, %fd109;
	}
	shr.u32 	%r152, %r3, 20;
	setp.gt.u32 	%p5, %r72, 1048575;
	@%p5 bra 	$L__BB1_9;
	mul.f64 	%fd108, %fd108, 0d4350000000000000;
	{
	.reg .b32 %temp; 
	mov.b64 	{%temp, %r73}, %fd108;
	}
	shr.u32 	%r74, %r73, 20;
	add.s32 	%r75, %r151, %r74;
	add.s32 	%r151, %r75, -54;
$L__BB1_9:
	setp.gt.u32 	%p6, %r3, 1048575;
	@%p6 bra 	$L__BB1_11;
	mul.f64 	%fd109, %fd109, 0d4350000000000000;
	{
	.reg .b32 %temp; 
	mov.b64 	{%temp, %r76}, %fd109;
	}
	shr.u32 	%r77, %r76, 20;
	add.s32 	%r78, %r152, %r77;
	add.s32 	%r152, %r78, -54;
$L__BB1_11:
	mov.b64 	%rd66, %fd108;
	mov.b64 	%rd67, %fd109;
	and.b64  	%rd68, %rd66, 4503599627370495;
	or.b64  	%rd124, %rd68, 4503599627370496;
	and.b64  	%rd69, %rd67, 4503599627370495;
	or.b64  	%rd4, %rd69, 4503599627370496;
	sub.s32 	%r9, %r151, %r152;
	min.s32 	%r10, %r9, 0;
	add.s32 	%r79, %r152, %r10;
	sub.s32 	%r80, %r151, %r79;
	add.s32 	%r81, %r80, 1;
	and.b32  	%r11, %r81, 3;
	setp.eq.s32 	%p7, %r11, 0;
	mov.u32 	%r155, %r9;
	@%p7 bra 	$L__BB1_14;
	neg.s32 	%r153, %r11;
	mov.u32 	%r155, %r9;
$L__BB1_13:
	.pragma "nounroll";
	sub.s64 	%rd70, %rd124, %rd4;
	mov.b64 	%fd74, %rd70;
	{
	.reg .b32 %temp; 
	mov.b64 	{%temp, %r82}, %fd74;
	}
	setp.lt.s32 	%p8, %r82, 0;
	selp.b64 	%rd127, %rd124, %rd70, %p8;
	shl.b64 	%rd124, %rd127, 1;
	add.s32 	%r155, %r155, -1;
	add.s32 	%r153, %r153, 1;
	setp.ne.s32 	%p9, %r153, 0;
	@%p9 bra 	$L__BB1_13;
$L__BB1_14:
	sub.s32 	%r83, %r9, %r10;
	setp.lt.u32 	%p10, %r83, 3;
	@%p10 bra 	$L__BB1_16;
$L__BB1_15:
	sub.s64 	%rd71, %rd124, %rd4;
	mov.b64 	%fd75, %rd71;
	{
	.reg .b32 %temp; 
	mov.b64 	{%temp, %r84}, %fd75;
	}
	setp.lt.s32 	%p11, %r84, 0;
	selp.b64 	%rd72, %rd124, %rd71, %p11;
	shl.b64 	%rd73, %rd72, 1;
	sub.s64 	%rd74, %rd73, %rd4;
	mov.b64 	%fd76, %rd74;
	{
	.reg .b32 %temp; 
	mov.b64 	{%temp, %r85}, %fd76;
	}
	setp.lt.s32 	%p12, %r85, 0;
	selp.b64 	%rd75, %rd73, %rd74, %p12;
	shl.b64 	%rd76, %rd75, 1;
	sub.s64 	%rd77, %rd76, %rd4;
	mov.b64 	%fd77, %rd77;
	{
	.reg .b32 %temp; 
	mov.b64 	{%temp, %r86}, %fd77;
	}
	setp.lt.s32 	%p13, %r86, 0;
	selp.b64 	%rd78, %rd76, %rd77, %p13;
	shl.b64 	%rd79, %rd78, 1;
	sub.s64 	%rd80, %rd79, %rd4;
	mov.b64 	%fd78, %rd80;
	{
	.reg .b32 %temp; 
	mov.b64 	{%temp, %r87}, %fd78;
	}
	setp.lt.s32 	%p14, %r87, 0;
	selp.b64 	%rd127, %rd79, %rd80, %p14;
	shl.b64 	%rd124, %rd127, 1;
	add.s32 	%r19, %r155, -4;
	setp.gt.s32 	%p15, %r155, 3;
	mov.u32 	%r155, %r19;
	@%p15 bra 	$L__BB1_15;
$L__BB1_16:
	and.b64  	%rd14, %rd127, 9223372036854775807;
	setp.eq.s64 	%p16, %rd14, 0;
	mov.b64 	%rd128, 0;
	@%p16 bra 	$L__BB1_20;
	mov.b64 	%fd79, %rd14;
	mul.f64 	%fd80, %fd79, 0d4350000000000000;
	{
	.reg .b32 %temp; 
	mov.b64 	{%temp, %r88}, %fd80;
	}
	shr.u32 	%r89, %r88, 20;
	sub.s32 	%r90, 55, %r89;
	sub.s32 	%r20, %r152, %r90;
	shl.b64 	%rd15, %rd14, %r90;
	setp.gt.s32 	%p17, %r20, 0;
	@%p17 bra 	$L__BB1_19;
	sub.s32 	%r92, 1, %r20;
	shr.u64 	%rd128, %rd15, %r92;
	bra.uni 	$L__BB1_20;
$L__BB1_19:
	add.s32 	%r91, %r20, -1;
	cvt.u64.u32 	%rd82, %r91;
	shl.b64 	%rd83, %rd82, 52;
	add.s64 	%rd128, %rd83, %rd15;
$L__BB1_20:
	mov.b64 	%fd81, %rd128;
	copysign.f64 	%fd110, %fd2, %fd81;
$L__BB1_21:
	st.global.f64 	[%rd2], %fd110;
	ld.global.f64 	%fd82, [%rd2+8];
	ld.global.f64 	%fd13, [%rd1+8];
	add.f64 	%fd14, %fd82, %fd13;
	{
	.reg .b32 %temp; 
	mov.b64 	{%temp, %r93}, %fd14;
	}
	and.b32  	%r94, %r93, 2147483647;
	{
	.reg .b32 %temp; 
	mov.b64 	{%r95, %temp}, %fd14;
	}
	{
	.reg .b32 %temp; 
	mov.b64 	{%temp, %r96}, %fd13;
	}
	and.b32  	%r98, %r96, 2147483647;
	{
	.reg .b32 %temp; 
	mov.b64 	{%r99, %temp}, %fd13;
	}
	mov.b64 	%fd111, {%r95, %r94};
	mov.b64 	%fd112, {%r99, %r98};
	max.u32 	%r100, %r94, %r98;
	setp.lt.u32 	%p22, %r100, 2146435072;
	@%p22 bra 	$L__BB1_25;
	setp.num.f64 	%p38, %fd111, %fd111;
	setp.num.f64 	%p39, %fd112, %fd112;
	and.pred  	%p40, %p38, %p39;
	@%p40 bra 	$L__BB1_24;
	add.rn.f64 	%fd113, %fd14, %fd13;
	bra.uni 	$L__BB1_41;
$L__BB1_24:
	setp.eq.f64 	%p41, %fd111, 0d7FF0000000000000;
	selp.f64 	%fd113, 0dFFF8000000000000, %fd14, %p41;
	bra.uni 	$L__BB1_41;
$L__BB1_25:
	setp.eq.f64 	%p23, %fd112, 0d0000000000000000;
	mov.f64 	%fd113, 0dFFF8000000000000;
	@%p23 bra 	$L__BB1_41;
	setp.ltu.f64 	%p24, %fd111, %fd112;
	mov.f64 	%fd113, %fd14;
	@%p24 bra 	$L__BB1_41;
	{
	.reg .b32 %temp; 
	mov.b64 	{%temp, %r101}, %fd111;
	}
	shr.u32 	%r157, %r101, 20;
	{
	.reg .b32 %temp; 
	mov.b64 	{%temp, %r22}, %fd112;
	}
	shr.u32 	%r158, %r22, 20;
	setp.gt.u32 	%p25, %r101, 1048575;
	@%p25 bra 	$L__BB1_29;
	mul.f64 	%fd111, %fd111, 0d4350000000000000;
	{
	.reg .b32 %temp; 
	mov.b64 	{%temp, %r102}, %fd111;
	}
	shr.u32 	%r103, %r102, 20;
	add.s32 	%r104, %r157, %r103;
	add.s32 	%r157, %r104, -54;
$L__BB1_29:
	setp.gt.u32 	%p26, %r22, 1048575;
	@%p26 bra 	$L__BB1_31;
	mul.f64 	%fd112, %fd112, 0d4350000000000000;
	{
	.reg .b32 %temp; 
	mov.b64 	{%temp, %r105}, %fd112;
	}
	shr.u32 	%r106, %r105, 20;
	add.s32 	%r107, %r158, %r106;
	add.s32 	%r158, %r107, -54;
$L__BB1_31:
	mov.b64 	%rd85, %fd111;
	mov.b64 	%rd86, %fd112;
	and.b64  	%rd87, %rd85, 4503599627370495;
	or.b64  	%rd130, %rd87, 4503599627370496;
	and.b64  	%rd88, %rd86, 4503599627370495;
	or.b64  	%rd20, %rd88, 4503599627370496;
	sub.s32 	%r28, %r157, %r158;
	min.s32 	%r29, %r28, 0;
	add.s32 	%r108, %r158, %r29;
	sub.s32 	%r109, %r157, %r108;
	add.s32 	%r110, %r109, 1;
	and.b32  	%r30, %r110, 3;
	setp.eq.s32 	%p27, %r30, 0;
	mov.u32 	%r161, %r28;
	@%p27 bra 	$L__BB1_34;
	neg.s32 	%r159, %r30;
	mov.u32 	%r161, %r28;
$L__BB1_33:
	.pragma "nounroll";
	sub.s64 	%rd89, %rd130, %rd20;
	mov.b64 	%fd84, %rd89;
	{
	.reg .b32 %temp; 
	mov.b64 	{%temp, %r111}, %fd84;
	}
	setp.lt.s32 	%p28, %r111, 0;
	selp.b64 	%rd133, %rd130, %rd89, %p28;
	shl.b64 	%rd130, %rd133, 1;
	add.s32 	%r161, %r161, -1;
	add.s32 	%r159, %r159, 1;
	setp.ne.s32 	%p29, %r159, 0;
	@%p29 bra 	$L__BB1_33;
$L__BB1_34:
	sub.s32 	%r112, %r28, %r29;
	setp.lt.u32 	%p30, %r112, 3;
	@%p30 bra 	$L__BB1_36;
$L__BB1_35:
	sub.s64 	%rd90, %rd130, %rd20;
	mov.b64 	%fd85, %rd90;
	{
	.reg .b32 %temp; 
	mov.b64 	{%temp, %r113}, %fd85;
	}
	setp.lt.s32 	%p31, %r113, 0;
	selp.b64 	%rd91, %rd130, %rd90, %p31;
	shl.b64 	%rd92, %rd91, 1;
	sub.s64 	%rd93, %rd92, %rd20;
	mov.b64 	%fd86, %rd93;
	{
	.reg .b32 %temp; 
	mov.b64 	{%temp, %r114}, %fd86;
	}
	setp.lt.s32 	%p32, %r114, 0;
	selp.b64 	%rd94, %rd92, %rd93, %p32;
	shl.b64 	%rd95, %rd94, 1;
	sub.s64 	%rd96, %rd95, %rd20;
	mov.b64 	%fd87, %rd96;
	{
	.reg .b32 %temp; 
	mov.b64 	{%temp, %r115}, %fd87;
	}
	setp.lt.s32 	%p33, %r115, 0;
	selp.b64 	%rd97, %rd95, %rd96, %p33;
	shl.b64 	%rd98, %rd97, 1;
	sub.s64 	%rd99, %rd98, %rd20;
	mov.b64 	%fd88, %rd99;
	{
	.reg .b32 %temp; 
	mov.b64 	{%temp, %r116}, %fd88;
	}
	setp.lt.s32 	%p34, %r116, 0;
	selp.b64 	%rd133, %rd98, %rd99, %p34;
	shl.b64 	%rd130, %rd133, 1;
	add.s32 	%r38, %r161, -4;
	setp.gt.s32 	%p35, %r161, 3;
	mov.u32 	%r161, %r38;
	@%p35 bra 	$L__BB1_35;
$L__BB1_36:
	and.b64  	%rd30, %rd133, 9223372036854775807;
	setp.eq.s64 	%p36, %rd30, 0;
	mov.b64 	%rd134, 0;
	@%p36 bra 	$L__BB1_40;
	mov.b64 	%fd89, %rd30;
	mul.f64 	%fd90, %fd89, 0d4350000000000000;
	{
	.reg .b32 %temp; 
	mov.b64 	{%temp, %r117}, %fd90;
	}
	shr.u32 	%r118, %r117, 20;
	sub.s32 	%r119, 55, %r118;
	sub.s32 	%r39, %r158, %r119;
	shl.b64 	%rd31, %rd30, %r119;
	setp.gt.s32 	%p37, %r39, 0;
	@%p37 bra 	$L__BB1_39;
	sub.s32 	%r121, 1, %r39;
	shr.u64 	%rd134, %rd31, %r121;
	bra.uni 	$L__BB1_40;
$L__BB1_39:
	add.s32 	%r120, %r39, -1;
	cvt.u64.u32 	%rd101, %r120;
	shl.b64 	%rd102, %rd101, 52;
	add.s64 	%rd134, %rd102, %rd31;
$L__BB1_40:
	mov.b64 	%fd91, %rd134;
	copysign.f64 	%fd113, %fd14, %fd91;
$L__BB1_41:
	st.global.f64 	[%rd2+8], %fd113;
	ld.global.f64 	%fd92, [%rd2+16];
	ld.global.f64 	%fd25, [%rd1+16];
	add.f64 	%fd26, %fd92, %fd25;
	{
	.reg .b32 %temp; 
	mov.b64 	{%temp, %r122}, %fd26;
	}
	and.b32  	%r123, %r122, 2147483647;
	{
	.reg .b32 %temp; 
	mov.b64 	{%r124, %temp}, %fd26;
	}
	{
	.reg .b32 %temp; 
	mov.b64 	{%temp, %r125}, %fd25;
	}
	and.b32  	%r127, %r125, 2147483647;
	{
	.reg .b32 %temp; 
	mov.b64 	{%r128, %temp}, %fd25;
	}
	mov.b64 	%fd114, {%r124, %r123};
	mov.b64 	%fd115, {%r128, %r127};
	max.u32 	%r129, %r123, %r127;
	setp.lt.u32 	%p42, %r129, 2146435072;
	@%p42 bra 	$L__BB1_45;
	setp.num.f64 	%p58, %fd114, %fd114;
	setp.num.f64 	%p59, %fd115, %fd115;
	and.pred  	%p60, %p58, %p59;
	@%p60 bra 	$L__BB1_44;
	add.rn.f64 	%fd116, %fd26, %fd25;
	bra.uni 	$L__BB1_61;
$L__BB1_44:
	setp.eq.f64 	%p61, %fd114, 0d7FF0000000000000;
	selp.f64 	%fd116, 0dFFF8000000000000, %fd26, %p61;
	bra.uni 	$L__BB1_61;
$L__BB1_45:
	setp.eq.f64 	%p43, %fd115, 0d0000000000000000;
	mov.f64 	%fd116, 0dFFF8000000000000;
	@%p43 bra 	$L__BB1_61;
	setp.ltu.f64 	%p44, %fd114, %fd115;
	mov.f64 	%fd116, %fd26;
	@%p44 bra 	$L__BB1_61;
	{
	.reg .b32 %temp; 
	mov.b64 	{%temp, %r130}, %fd114;
	}
	shr.u32 	%r163, %r130, 20;
	{
	.reg .b32 %temp; 
	mov.b64 	{%temp, %r41}, %fd115;
	}
	shr.u32 	%r164, %r41, 20;
	setp.gt.u32 	%p45, %r130, 1048575;
	@%p45 bra 	$L__BB1_49;
	mul.f64 	%fd114, %fd114, 0d4350000000000000;
	{
	.reg .b32 %temp; 
	mov.b64 	{%temp, %r131}, %fd114;
	}
	shr.u32 	%r132, %r131, 20;
	add.s32 	%r133, %r163, %r132;
	add.s32 	%r163, %r133, -54;
$L__BB1_49:
	setp.gt.u32 	%p46, %r41, 1048575;
	@%p46 bra 	$L__BB1_51;
	mul.f64 	%fd115, %fd115, 0d4350000000000000;
	{
	.reg .b32 %temp; 
	mov.b64 	{%temp, %r134}, %fd115;
	}
	shr.u32 	%r135, %r134, 20;
	add.s32 	%r136, %r164, %r135;
	add.s32 	%r164, %r136, -54;
$L__BB1_51:
	mov.b64 	%rd104, %fd114;
	mov.b64 	%rd105, %fd115;
	and.b64  	%rd106, %rd104, 4503599627370495;
	or.b64  	%rd136, %rd106, 4503599627370496;
	and.b64  	%rd107, %rd105, 4503599627370495;
	or.b64  	%rd36, %rd107, 4503599627370496;
	sub.s32 	%r47, %r163, %r164;
	min.s32 	%r48, %r47, 0;
	add.s32 	%r137, %r164, %r48;
	sub.s32 	%r138, %r163, %r137;
	add.s32 	%r139, %r138, 1;
	and.b32  	%r49, %r139, 3;
	setp.eq.s32 	%p47, %r49, 0;
	mov.u32 	%r167, %r47;
	@%p47 bra 	$L__BB1_54;
	neg.s32 	%r165, %r49;
	mov.u32 	%r167, %r47;
$L__BB1_53:
	.pragma "nounroll";
	sub.s64 	%rd108, %rd136, %rd36;
	mov.b64 	%fd94, %rd108;
	{
	.reg .b32 %temp; 
	mov.b64 	{%temp, %r140}, %fd94;
	}
	setp.lt.s32 	%p48, %r140, 0;
	selp.b64 	%rd139, %rd136, %rd108, %p48;
	shl.b64 	%rd136, %rd139, 1;
	add.s32 	%r167, %r167, -1;
	add.s32 	%r165, %r165, 1;
	setp.ne.s32 	%p49, %r165, 0;
	@%p49 bra 	$L__BB1_53;
$L__BB1_54:
	sub.s32 	%r141, %r47, %r48;
	setp.lt.u32 	%p50, %r141, 3;
	@%p50 bra 	$L__BB1_56;
$L__BB1_55:
	sub.s64 	%rd109, %rd136, %rd36;
	mov.b64 	%fd95, %rd109;
	{
	.reg .b32 %temp; 
	mov.b64 	{%temp, %r142}, %fd95;
	}
	setp.lt.s32 	%p51, %r142, 0;
	selp.b64 	%rd110, %rd136, %rd109, %p51;
	shl.b64 	%rd111, %rd110, 1;
	sub.s64 	%rd112, %rd111, %rd36;
	mov.b64 	%fd96, %rd112;
	{
	.reg .b32 %temp; 
	mov.b64 	{%temp, %r143}, %fd96;
	}
	setp.lt.s32 	%p52, %r143, 0;
	selp.b64 	%rd113, %rd111, %rd112, %p52;
	shl.b64 	%rd114, %rd113, 1;
	sub.s64 	%rd115, %rd114, %rd36;
	mov.b64 	%fd97, %rd115;
	{
	.reg .b32 %temp; 
	mov.b64 	{%temp, %r144}, %fd97;
	}
	setp.lt.s32 	%p53, %r144, 0;
	selp.b64 	%rd116, %rd114, %rd115, %p53;
	shl.b64 	%rd117, %rd116, 1;
	sub.s64 	%rd118, %rd117, %rd36;
	mov.b64 	%fd98, %rd118;
	{
	.reg .b32 %temp; 
	mov.b64 	{%temp, %r145}, %fd98;
	}
	setp.lt.s32 	%p54, %r145, 0;
	selp.b64 	%rd139, %rd117, %rd118, %p54;
	shl.b64 	%rd136, %rd139, 1;
	add.s32 	%r57, %r167, -4;
	setp.gt.s32 	%p55, %r167, 3;
	mov.u32 	%r167, %r57;
	@%p55 bra 	$L__BB1_55;
$L__BB1_56:
	and.b64  	%rd46, %rd139, 9223372036854775807;
	setp.eq.s64 	%p56, %rd46, 0;
	mov.b64 	%rd140, 0;
	@%p56 bra 	$L__BB1_60;
	mov.b64 	%fd99, %rd46;
	mul.f64 	%fd100, %fd99, 0d4350000000000000;
	{
	.reg .b32 %temp; 
	mov.b64 	{%temp, %r146}, %fd100;
	}
	shr.u32 	%r147, %r146, 20;
	sub.s32 	%r148, 55, %r147;
	sub.s32 	%r58, %r164, %r148;
	shl.b64 	%rd47, %rd46, %r148;
	setp.gt.s32 	%p57, %r58, 0;
	@%p57 bra 	$L__BB1_59;
	sub.s32 	%r150, 1, %r58;
	shr.u64 	%rd140, %rd47, %r150;
	bra.uni 	$L__BB1_60;
$L__BB1_59:
	add.s32 	%r149, %r58, -1;
	cvt.u64.u32 	%rd120, %r149;
	shl.b64 	%rd121, %rd120, 52;
	add.s64 	%rd140, %rd121, %rd47;
$L__BB1_60:
	mov.b64 	%fd101, %rd140;
	copysign.f64 	%fd116, %fd26, %fd101;
$L__BB1_61:
	st.global.f64 	[%rd2+16], %fd116;
	setp.geu.f64 	%p62, %fd110, 0d0000000000000000;
	@%p62 bra 	$L__BB1_63;
	ld.global.f64 	%fd102, [%rd1];
	add.f64 	%fd103, %fd102, %fd110;
	st.global.f64 	[%rd2], %fd103;
$L__BB1_63:
	setp.geu.f64 	%p63, %fd113, 0d0000000000000000;
	@%p63 bra 	$L__BB1_65;
	ld.global.f64 	%fd104, [%rd1+8];
	add.f64 	%fd105, %fd104, %fd113;
	st.global.f64 	[%rd2+8], %fd105;
$L__BB1_65:
	setp.geu.f64 	%p64, %fd116, 0d0000000000000000;
	@%p64 bra 	$L__BB1_67;
	ld.global.f64 	%fd106, [%rd1+16];
	add.f64 	%fd107, %fd106, %fd116;
	st.global.f64 	[%rd2+16], %fd107;
$L__BB1_67:
	ret;

}
	// .globl	_Z18finalizeVelocitiesiPdS_S_d
.visible .entry _Z18finalizeVelocitiesiPdS_S_d(
	.param .u32 _Z18finalizeVelocitiesiPdS_S_d_param_0,
	.param .u64 .ptr .align 1 _Z18finalizeVelocitiesiPdS_S_d_param_1,
	.param .u64 .ptr .align 1 _Z18finalizeVelocitiesiPdS_S_d_param_2,
	.param .u64 .ptr .align 1 _Z18finalizeVelocitiesiPdS_S_d_param_3,
	.param .f64 _Z18finalizeVelocitiesiPdS_S_d_param_4
)
{
	.reg .pred 	%p<2>;
	.reg .b32 	%r<7>;
	.reg .b64 	%rd<12>;
	.reg .b64 	%fd<18>;

	ld.param.u32 	%r2, [_Z18finalizeVelocitiesiPdS_S_d_param_0];
	ld.param.u64 	%rd1, [_Z18finalizeVelocitiesiPdS_S_d_param_1];
	ld.param.u64 	%rd2, [_Z18finalizeVelocitiesiPdS_S_d_param_2];
	ld.param.u64 	%rd3, [_Z18finalizeVelocitiesiPdS_S_d_param_3];
	ld.param.f64 	%fd1, [_Z18finalizeVelocitiesiPdS_S_d_param_4];
	mov.u32 	%r3, %ctaid.x;
	mov.u32 	%r4, %ntid.x;
	mov.u32 	%r5, %tid.x;
	mad.lo.s32 	%r1, %r3, %r4, %r5;
	setp.ge.s32 	%p1, %r1, %r2;
	@%p1 bra 	$L__BB2_2;
	cvta.to.global.u64 	%rd4, %rd2;
	cvta.to.global.u64 	%rd5, %rd3;
	cvta.to.global.u64 	%rd6, %rd1;
	mul.lo.s32 	%r6, %r1, 3;
	mul.wide.s32 	%rd7, %r6, 8;
	add.s64 	%rd8, %rd4, %rd7;
	ld.global.f64 	%fd2, [%rd8];
	mul.wide.s32 	%rd9, %r1, 8;
	add.s64 	%rd10, %rd5, %rd9;
	ld.global.f64 	%fd3, [%rd10];
	div.rn.f64 	%fd4, %fd2, %fd3;
	ld.global.f64 	%fd5, [%rd8+8];
	div.rn.f64 	%fd6, %fd5, %fd3;
	ld.global.f64 	%fd7, [%rd8+16];
	div.rn.f64 	%fd8, %fd7, %fd3;
	mul.f64 	%fd9, %fd4, 0d3FE0000000000000;
	add.s64 	%rd11, %rd6, %rd7;
	ld.global.f64 	%fd10, [%rd11];
	fma.rn.f64 	%fd11, %fd1, %fd9, %fd10;
	st.global.f64 	[%rd11], %fd11;
	mul.f64 	%fd12, %fd6, 0d3FE0000000000000;
	ld.global.f64 	%fd13, [%rd11+8];
	fma.rn.f64 	%fd14, %fd1, %fd12, %fd13;
	st.global.f64 	[%rd11+8], %fd14;
	mul.f64 	%fd15, %fd8, 0d3FE0000000000000;
	ld.global.f64 	%fd16, [%rd11+16];
	fma.rn.f64 	%fd17, %fd1, %fd15, %fd16;
	st.global.f64 	[%rd11+16], %fd17;
$L__BB2_2:
	ret;

}
	// .globl	_Z20calculateTotalEnergyiPdS_S_ddS_S_d
.visible .entry _Z20calculateTotalEnergyiPdS_S_ddS_S_d(
	.param .u32 _Z20calculateTotalEnergyiPdS_S_ddS_S_d_param_0,
	.param .u64 .ptr .align 1 _Z20calculateTotalEnergyiPdS_S_ddS_S_d_param_1,
	.param .u64 .ptr .align 1 _Z20calculateTotalEnergyiPdS_S_ddS_S_d_param_2,
	.param .u64 .ptr .align 1 _Z20calculateTotalEnergyiPdS_S_ddS_S_d_param_3,
	.param .f64 _Z20calculateTotalEnergyiPdS_S_ddS_S_d_param_4,
	.param .f64 _Z20calculateTotalEnergyiPdS_S_ddS_S_d_param_5,
	.param .u64 .ptr .align 1 _Z20calculateTotalEnergyiPdS_S_ddS_S_d_param_6,
	.param .u64 .ptr .align 1 _Z20calculateTotalEnergyiPdS_S_ddS_S_d_param_7,
	.param .f64 _Z20calculateTotalEnergyiPdS_S_ddS_S_d_param_8
)
{
	.reg .pred 	%p<87>;
	.reg .b32 	%r<141>;
	.reg .b64 	%rd<25>;
	.reg .b64 	%fd<213>;
	// demoted variable
	.shared .align 8 .b8 _ZZ20calculateTotalEnergyiPdS_S_ddS_S_dE12sharedEnergy[2048];
	ld.param.u32 	%r43, [_Z20calculateTotalEnergyiPdS_S_ddS_S_d_param_0];
	ld.param.u64 	%rd10, [_Z20calculateTotalEnergyiPdS_S_ddS_S_d_param_1];
	ld.param.u64 	%rd7, [_Z20calculateTotalEnergyiPdS_S_ddS_S_d_param_2];
	ld.param.u64 	%rd8, [_Z20calculateTotalEnergyiPdS_S_ddS_S_d_param_3];
	ld.param.f64 	%fd71, [_Z20calculateTotalEnergyiPdS_S_ddS_S_d_param_4];
	ld.param.f64 	%fd72, [_Z20calculateTotalEnergyiPdS_S_ddS_S_d_param_5];
	ld.param.u64 	%rd11, [_Z20calculateTotalEnergyiPdS_S_ddS_S_d_param_6];
	ld.param.u64 	%rd9, [_Z20calculateTotalEnergyiPdS_S_ddS_S_d_param_7];
	ld.param.f64 	%fd73, [_Z20calculateTotalEnergyiPdS_S_ddS_S_d_param_8];
	cvta.to.global.u64 	%rd1, %rd10;
	cvta.to.global.u64 	%rd2, %rd11;
	mov.u32 	%r44, %ctaid.x;
	mov.u32 	%r1, %ntid.x;
	mul.lo.s32 	%r2, %r44, %r1;
	mov.u32 	%r3, %tid.x;
	add.s32 	%r133, %r2, %r3;
	shl.b32 	%r45, %r3, 3;
	mov.u32 	%r46, _ZZ20calculateTotalEnergyiPdS_S_ddS_S_dE12sharedEnergy;
	add.s32 	%r5, %r46, %r45;
	mov.b64 	%rd12, 0;
	st.shared.u64 	[%r5], %rd12;
	setp.ge.s32 	%p3, %r133, %r43;
	@%p3 bra 	$L__BB3_23;
	cvta.to.global.u64 	%rd13, %rd8;
	cvta.to.global.u64 	%rd14, %rd7;
	mul.wide.s32 	%rd15, %r133, 8;
	add.s64 	%rd16, %rd13, %rd15;
	ld.global.f64 	%fd1, [%rd16];
	mul.lo.s32 	%r47, %r133, 3;
	mul.wide.s32 	%rd17, %r47, 8;
	add.s64 	%rd3, %rd14, %rd17;
	ld.global.f64 	%fd2, [%rd3];
	{
	.reg .b32 %temp; 
	mov.b64 	{%temp, %r6}, %fd2;
	}
	mov.f64 	%fd74, 0d4000000000000000;
	{
	.reg .b32 %temp; 
	mov.b64 	{%temp, %r48}, %fd74;
	}
	and.b32  	%r8, %r48, 2146435072;
	setp.eq.s32 	%p4, %r8, 1062207488;
	abs.f64 	%fd3, %fd2;
	{ // callseq 6, 0
	.param .b64 param0;
	st.param.f64 	[param0], %fd3;
	.param .b64 param1;
	st.param.f64 	[param1], 0d4000000000000000;
	.param .b64 retval0;
	call.uni (retval0), 
	__internal_accurate_pow, 
	(
	param0, 
	param1
	);
	ld.param.f64 	%fd75, [retval0];
	} // callseq 6
	setp.lt.s32 	%p5, %r6, 0;
	neg.f64 	%fd77, %fd75;
	selp.f64 	%fd78, %fd77, %fd75, %p4;
	selp.f64 	%fd194, %fd78, %fd75, %p5;
	setp.neu.f64 	%p6, %fd2, 0d0000000000000000;
	@%p6 bra 	$L__BB3_3;
	selp.b32 	%r49, %r6, 0, %p4;
	setp.lt.s32 	%p8, %r48, 0;
	or.b32  	%r50, %r49, 2146435072;
	selp.b32 	%r51, %r50, %r49, %p8;
	mov.b32 	%r52, 0;
	mov.b64 	%fd194, {%r52, %r51};
$L__BB3_3:
	add.f64 	%fd79, %fd2, 0d4000000000000000;
	{
	.reg .b32 %temp; 
	mov.b64 	{%temp, %r53}, %fd79;
	}
	and.b32  	%r54, %r53, 2146435072;
	setp.ne.s32 	%p9, %r54, 2146435072;
	@%p9 bra 	$L__BB3_8;
	setp.num.f64 	%p10, %fd2, %fd2;
	@%p10 bra 	$L__BB3_6;
	mov.f64 	%fd80, 0d4000000000000000;
	add.rn.f64 	%fd194, %fd2, %fd80;
	bra.uni 	$L__BB3_8;
$L__BB3_6:
	setp.neu.f64 	%p11, %fd3, 0d7FF0000000000000;
	@%p11 bra 	$L__BB3_8;
	setp.lt.s32 	%p12, %r6, 0;
	setp.eq.s32 	%p13, %r8, 1062207488;
	setp.lt.s32 	%p14, %r48, 0;
	selp.b32 	%r56, 0, 2146435072, %p14;
	and.b32  	%r57, %r48, 2147483647;
	setp.ne.s32 	%p15, %r57, 1071644672;
	or.b32  	%r58, %r56, -2147483648;
	selp.b32 	%r59, %r58, %r56, %p15;
	selp.b32 	%r60, %r59, %r56, %p13;
	selp.b32 	%r61, %r60, %r56, %p12;
	mov.b32 	%r62, 0;
	mov.b64 	%fd194, {%r62, %r61};
$L__BB3_8:
	setp.eq.s32 	%p16, %r8, 1062207488;
	setp.eq.f64 	%p17, %fd2, 0d3FF0000000000000;
	selp.f64 	%fd10, 0d3FF0000000000000, %fd194, %p17;
	ld.global.f64 	%fd11, [%rd3+8];
	{
	.reg .b32 %temp; 
	mov.b64 	{%temp, %r9}, %fd11;
	}
	abs.f64 	%fd12, %fd11;
	{ // callseq 7, 0
	.param .b64 param0;
	st.param.f64 	[param0], %fd12;
	.param .b64 param1;
	st.param.f64 	[param1], 0d4000000000000000;
	.param .b64 retval0;
	call.uni (retval0), 
	__internal_accurate_pow, 
	(
	param0, 
	param1
	);
	ld.param.f64 	%fd81, [retval0];
	} // callseq 7
	setp.lt.s32 	%p18, %r9, 0;
	neg.f64 	%fd83, %fd81;
	selp.f64 	%fd84, %fd83, %fd81, %p16;
	selp.f64 	%fd196, %fd84, %fd81, %p18;
	setp.neu.f64 	%p19, %fd11, 0d0000000000000000;
	@%p19 bra 	$L__BB3_10;
	selp.b32 	%r64, %r9, 0, %p16;
	setp.lt.s32 	%p21, %r48, 0;
	or.b32  	%r65, %r64, 2146435072;
	selp.b32 	%r66, %r65, %r64, %p21;
	mov.b32 	%r67, 0;
	mov.b64 	%fd196, {%r67, %r66};
$L__BB3_10:
	add.f64 	%fd85, %fd11, 0d4000000000000000;
	{
	.reg .b32 %temp; 
	mov.b64 	{%temp, %r68}, %fd85;
	}
	and.b32  	%r69, %r68, 2146435072;
	setp.ne.s32 	%p22, %r69, 2146435072;
	@%p22 bra 	$L__BB3_15;
	setp.num.f64 	%p23, %fd11, %fd11;
	@%p23 bra 	$L__BB3_13;
	mov.f64 	%fd86, 0d4000000000000000;
	add.rn.f64 	%fd196, %fd11, %fd86;
	bra.uni 	$L__BB3_15;
$L__BB3_13:
	setp.neu.f64 	%p24, %fd12, 0d7FF0000000000000;
	@%p24 bra 	$L__BB3_15;
	setp.lt.s32 	%p27, %r48, 0;
	selp.b32 	%r71, 0, 2146435072, %p27;
	and.b32  	%r72, %r48, 2147483647;
	setp.ne.s32 	%p28, %r72, 1071644672;
	or.b32  	%r73, %r71, -2147483648;
	selp.b32 	%r74, %r73, %r71, %p28;
	selp.b32 	%r75, %r74, %r71, %p16;
	selp.b32 	%r76, %r75, %r71, %p18;
	mov.b32 	%r77, 0;
	mov.b64 	%fd196, {%r77, %r76};
$L__BB3_15:
	setp.eq.f64 	%p30, %fd11, 0d3FF0000000000000;
	selp.f64 	%fd87, 0d3FF0000000000000, %fd196, %p30;
	add.f64 	%fd19, %fd10, %fd87;
	ld.global.f64 	%fd20, [%rd3+16];
	{
	.reg .b32 %temp; 
	mov.b64 	{%temp, %r10}, %fd20;
	}
	abs.f64 	%fd21, %fd20;
	{ // callseq 8, 0
	.param .b64 param0;
	st.param.f64 	[param0], %fd21;
	.param .b64 param1;
	st.param.f64 	[param1], 0d4000000000000000;
	.param .b64 retval0;
	call.uni (retval0), 
	__internal_accurate_pow, 
	(
	param0, 
	param1
	);
	ld.param.f64 	%fd88, [retval0];
	} // callseq 8
	setp.lt.s32 	%p31, %r10, 0;
	neg.f64 	%fd90, %fd88;
	selp.f64 	%fd91, %fd90, %fd88, %p16;
	selp.f64 	%fd198, %fd91, %fd88, %p31;
	setp.neu.f64 	%p32, %fd20, 0d0000000000000000;
	@%p32 bra 	$L__BB3_17;
	selp.b32 	%r79, %r10, 0, %p16;
	setp.lt.s32 	%p34, %r48, 0;
	or.b32  	%r80, %r79, 2146435072;
	selp.b32 	%r81, %r80, %r79, %p34;
	mov.b32 	%r82, 0;
	mov.b64 	%fd198, {%r82, %r81};
$L__BB3_17:
	add.f64 	%fd92, %fd20, 0d4000000000000000;
	{
	.reg .b32 %temp; 
	mov.b64 	{%temp, %r83}, %fd92;
	}
	and.b32  	%r84, %r83, 2146435072;
	setp.ne.s32 	%p35, %r84, 2146435072;
	@%p35 bra 	$L__BB3_22;
	setp.num.f64 	%p36, %fd20, %fd20;
	@%p36 bra 	$L__BB3_20;
	mov.f64 	%fd93, 0d4000000000000000;
	add.rn.f64 	%fd198, %fd20, %fd93;
	bra.uni 	$L__BB3_22;
$L__BB3_20:
	setp.neu.f64 	%p37, %fd21, 0d7FF0000000000000;
	@%p37 bra 	$L__BB3_22;
	setp.lt.s32 	%p38, %r10, 0;
	setp.eq.s32 	%p39, %r8, 1062207488;
	setp.lt.s32 	%p40, %r48, 0;
	selp.b32 	%r86, 0, 2146435072, %p40;
	and.b32  	%r87, %r48, 2147483647;
	setp.ne.s32 	%p41, %r87, 1071644672;
	or.b32  	%r88, %r86, -2147483648;
	selp.b32 	%r89, %r88, %r86, %p41;
	selp.b32 	%r90, %r89, %r86, %p39;
	selp.b32 	%r91, %r90, %r86, %p38;
	mov.b32 	%r92, 0;
	mov.b64 	%fd198, {%r92, %r91};
$L__BB3_22:
	setp.eq.f64 	%p42, %fd20, 0d3FF0000000000000;
	selp.f64 	%fd94, 0d3FF0000000000000, %fd198, %p42;
	add.f64 	%fd95, %fd19, %fd94;
	mul.f64 	%fd96, %fd1, 0d3FE0000000000000;
	fma.rn.f64 	%fd97, %fd96, %fd95, 0d0000000000000000;
	st.shared.f64 	[%r5], %fd97;
$L__BB3_23:
	bar.sync 	0;
	add.s32 	%r93, %r133, 1;
	max.s32 	%r94, %r133, %r93;
	setp.ge.s32 	%p43, %r94, %r43;
	@%p43 bra 	$L__BB3_50;
	cvta.to.global.u64 	%rd18, %rd9;
	mul.lo.s32 	%r95, %r133, 3;
	mul.wide.s32 	%rd19, %r95, 8;
	add.s64 	%rd20, %rd1, %rd19;
	ld.global.f64 	%fd28, [%rd20];
	ld.global.f64 	%fd29, [%rd20+8];
	ld.global.f64 	%fd30, [%rd20+16];
	ld.global.f64 	%fd31, [%rd18];
	ld.global.f64 	%fd32, [%rd18+8];
	ld.global.f64 	%fd33, [%rd18+16];
	mul.f64 	%fd34, %fd72, 0d4010000000000000;
	mov.f64 	%fd98, 0d4028000000000000;
	{
	.reg .b32 %temp; 
	mov.b64 	{%temp, %r11}, %fd98;
	}
	and.b32  	%r12, %r11, 2146435072;
	setp.eq.s32 	%p44, %r12, 1073741824;
	setp.lt.s32 	%p45, %r11, 0;
	selp.b32 	%r13, 0, 2146435072, %p45;
	and.b32  	%r96, %r11, 2147483647;
	setp.ne.s32 	%p46, %r96, 1071644672;
	and.pred  	%p1, %p44, %p46;
	mov.f64 	%fd99, 0d4018000000000000;
	{
	.reg .b32 %temp; 
	mov.b64 	{%temp, %r14}, %fd99;
	}
	and.b32  	%r15, %r14, 2146435072;
	setp.eq.s32 	%p47, %r15, 1073741824;
	setp.lt.s32 	%p48, %r14, 0;
	selp.b32 	%r16, 0, 2146435072, %p48;
	and.b32  	%r97, %r14, 2147483647;
	setp.ne.s32 	%p49, %r97, 1071644672;
	and.pred  	%p2, %p47, %p49;
	mul.lo.s32 	%r98, %r3, 3;
	mad.lo.s32 	%r132, %r2, 3, %r98;
$L__BB3_25:
	add.s32 	%r132, %r132, 3;
	mul.wide.s32 	%rd21, %r132, 8;
	add.s64 	%rd22, %rd1, %rd21;
	ld.global.f64 	%fd100, [%rd22];
	sub.f64 	%fd199, %fd100, %fd28;
	ld.global.f64 	%fd101, [%rd22+8];
	sub.f64 	%fd200, %fd101, %fd29;
	ld.global.f64 	%fd102, [%rd22+16];
	sub.f64 	%fd201, %fd102, %fd30;
	mul.f64 	%fd103, %fd31, 0d3FE0000000000000;
	setp.leu.f64 	%p50, %fd199, %fd103;
	@%p50 bra 	$L__BB3_27;
	sub.f64 	%fd199, %fd199, %fd31;
	bra.uni 	$L__BB3_29;
$L__BB3_27:
	mul.f64 	%fd104, %fd31, 0dBFE0000000000000;
	setp.geu.f64 	%p51, %fd199, %fd104;
	@%p51 bra 	$L__BB3_29;
	add.f64 	%fd199, %fd199, %fd31;
$L__BB3_29:
	mul.f64 	%fd105, %fd32, 0d3FE0000000000000;
	setp.leu.f64 	%p52, %fd200, %fd105;
	@%p52 bra 	$L__BB3_31;
	sub.f64 	%fd200, %fd200, %fd32;
	bra.uni 	$L__BB3_33;
$L__BB3_31:
	mul.f64 	%fd106, %fd32, 0dBFE0000000000000;
	setp.geu.f64 	%p53, %fd200, %fd106;
	@%p53 bra 	$L__BB3_33;
	add.f64 	%fd200, %fd200, %fd32;
$L__BB3_33:
	mul.f64 	%fd107, %fd33, 0d3FE0000000000000;
	setp.leu.f64 	%p54, %fd201, %fd107;
	@%p54 bra 	$L__BB3_35;
	sub.f64 	%fd201, %fd201, %fd33;
	bra.uni 	$L__BB3_37;
$L__BB3_35:
	mul.f64 	%fd108, %fd33, 0dBFE0000000000000;
	setp.geu.f64 	%p55, %fd201, %fd108;
	@%p55 bra 	$L__BB3_37;
	add.f64 	%fd201, %fd201, %fd33;
$L__BB3_37:
	mul.f64 	%fd109, %fd200, %fd200;
	fma.rn.f64 	%fd110, %fd199, %fd199, %fd109;
	fma.rn.f64 	%fd111, %fd201, %fd201, %fd110;
	sqrt.rn.f64 	%fd47, %fd111;
	setp.gtu.f64 	%p56, %fd47, %fd73;
	@%p56 bra 	$L__BB3_49;
	div.rn.f64 	%fd48, %fd71, %fd47;
	{
	.reg .b32 %temp; 
	mov.b64 	{%temp, %r21}, %fd48;
	}
	abs.f64 	%fd49, %fd48;
	{ // callseq 9, 0
	.param .b64 param0;
	st.param.f64 	[param0], %fd49;
	.param .b64 param1;
	st.param.f64 	[param1], 0d4028000000000000;
	.param .b64 retval0;
	call.uni (retval0), 
	__internal_accurate_pow, 
	(
	param0, 
	param1
	);
	ld.param.f64 	%fd112, [retval0];
	} // callseq 9
	setp.lt.s32 	%p60, %r21, 0;
	neg.f64 	%fd114, %fd112;
	selp.f64 	%fd115, %fd114, %fd112, %p44;
	selp.f64 	%fd116, %fd115, %fd112, %p60;
	setp.eq.f64 	%p61, %fd48, 0d0000000000000000;
	selp.b32 	%r99, %r21, 0, %p44;
	or.b32  	%r100, %r99, 2146435072;
	selp.b32 	%r101, %r100, %r99, %p45;
	mov.b32 	%r102, 0;
	mov.b64 	%fd117, {%r102, %r101};
	selp.f64 	%fd202, %fd117, %fd116, %p61;
	add.f64 	%fd118, %fd48, 0d4028000000000000;
	{
	.reg .b32 %temp; 
	mov.b64 	{%temp, %r103}, %fd118;
	}
	and.b32  	%r104, %r103, 2146435072;
	setp.ne.s32 	%p62, %r104, 2146435072;
	@%p62 bra 	$L__BB3_43;
	setp.num.f64 	%p63, %fd48, %fd48;
	@%p63 bra 	$L__BB3_41;
	mov.f64 	%fd119, 0d4028000000000000;
	add.rn.f64 	%fd202, %fd48, %fd119;
	bra.uni 	$L__BB3_43;
$L__BB3_41:
	setp.neu.f64 	%p64, %fd49, 0d7FF0000000000000;
	@%p64 bra 	$L__BB3_43;
	or.b32  	%r105, %r13, -2147483648;
	selp.b32 	%r106, %r105, %r13, %p1;
	selp.b32 	%r107, %r106, %r13, %p60;
	mov.b32 	%r108, 0;
	mov.b64 	%fd202, {%r108, %r107};
$L__BB3_43:
	setp.eq.f64 	%p66, %fd48, 0d0000000000000000;
	setp.lt.s32 	%p67, %r21, 0;
	setp.lt.s32 	%p68, %r14, 0;
	setp.eq.s32 	%p69, %r15, 1073741824;
	{ // callseq 10, 0
	.param .b64 param0;
	st.param.f64 	[param0], %fd49;
	.param .b64 param1;
	st.param.f64 	[param1], 0d4018000000000000;
	.param .b64 retval0;
	call.uni (retval0), 
	__internal_accurate_pow, 
	(
	param0, 
	param1
	);
	ld.param.f64 	%fd120, [retval0];
	} // callseq 10
	neg.f64 	%fd122, %fd120;
	selp.f64 	%fd123, %fd122, %fd120, %p69;
	selp.f64 	%fd124, %fd123, %fd120, %p67;
	selp.b32 	%r109, %r21, 0, %p69;
	or.b32  	%r110, %r109, 2146435072;
	selp.b32 	%r111, %r110, %r109, %p68;
	mov.b32 	%r112, 0;
	mov.b64 	%fd125, {%r112, %r111};
	selp.f64 	%fd203, %fd125, %fd124, %p66;
	add.f64 	%fd126, %fd48, 0d4018000000000000;
	{
	.reg .b32 %temp; 
	mov.b64 	{%temp, %r113}, %fd126;
	}
	and.b32  	%r114, %r113, 2146435072;
	setp.ne.s32 	%p71, %r114, 2146435072;
	@%p71 bra 	$L__BB3_48;
	setp.num.f64 	%p72, %fd48, %fd48;
	@%p72 bra 	$L__BB3_46;
	mov.f64 	%fd127, 0d4018000000000000;
	add.rn.f64 	%fd203, %fd48, %fd127;
	bra.uni 	$L__BB3_48;
$L__BB3_46:
	setp.neu.f64 	%p73, %fd49, 0d7FF0000000000000;
	@%p73 bra 	$L__BB3_48;
	or.b32  	%r115, %r16, -2147483648;
	selp.b32 	%r116, %r115, %r16, %p2;
	selp.b32 	%r117, %r116, %r16, %p67;
	mov.b32 	%r118, 0;
	mov.b64 	%fd203, {%r118, %r117};
$L__BB3_48:
	setp.eq.f64 	%p75, %fd48, 0d3FF0000000000000;
	sub.f64 	%fd128, %fd202, %fd203;
	selp.f64 	%fd129, 0d0000000000000000, %fd128, %p75;
	ld.shared.f64 	%fd130, [%r5];
	fma.rn.f64 	%fd131, %fd34, %fd129, %fd130;
	st.shared.f64 	[%r5], %fd131;
$L__BB3_49:
	add.s32 	%r22, %r133, 1;
	add.s32 	%r119, %r133, 2;
	setp.lt.s32 	%p76, %r119, %r43;
	mov.u32 	%r133, %r22;
	@%p76 bra 	$L__BB3_25;
$L__BB3_50:
	bar.sync 	0;
	setp.ne.s32 	%p77, %r3, 0;
	@%p77 bra 	$L__BB3_65;
	and.b32  	%r23, %r1, 15;
	setp.lt.u32 	%p78, %r1, 16;
	mov.f64 	%fd212, 0d0000000000000000;
	mov.b32 	%r137, 0;
	@%p78 bra 	$L__BB3_54;
	and.b32  	%r137, %r1, 2032;
	mov.u32 	%r122, _ZZ20calculateTotalEnergyiPdS_S_ddS_S_dE12sharedEnergy;
	add.s32 	%r134, %r122, 64;
	and.b32  	%r123, %r1, -16;
	neg.s32 	%r135, %r123;
	mov.f64 	%fd212, 0d0000000000000000;
$L__BB3_53:
	.pragma "nounroll";
	ld.shared.f64 	%fd135, [%r134+-64];
	add.f64 	%fd136, %fd212, %fd135;
	ld.shared.f64 	%fd137, [%r134+-56];
	add.f64 	%fd138, %fd136, %fd137;
	ld.shared.f64 	%fd139, [%r134+-48];
	add.f64 	%fd140, %fd138, %fd139;
	ld.shared.f64 	%fd141, [%r134+-40];
	add.f64 	%fd142, %fd140, %fd141;
	ld.shared.f64 	%fd143, [%r134+-32];
	add.f64 	%fd144, %fd142, %fd143;
	ld.shared.f64 	%fd145, [%r134+-24];
	add.f64 	%fd146, %fd144, %fd145;
	ld.shared.f64 	%fd147, [%r134+-16];
	add.f64 	%fd148, %fd146, %fd147;
	ld.shared.f64 	%fd149, [%r134+-8];
	add.f64 	%fd150, %fd148, %fd149;
	ld.shared.f64 	%fd151, [%r134];
	add.f64 	%fd152, %fd150, %fd151;
	ld.shared.f64 	%fd153, [%r134+8];
	add.f64 	%fd154, %fd152, %fd153;
	ld.shared.f64 	%fd155, [%r134+16];
	add.f64 	%fd156, %fd154, %fd155;
	ld.shared.f64 	%fd157, [%r134+24];
	add.f64 	%fd158, %fd156, %fd157;
	ld.shared.f64 	%fd159, [%r134+32];
	add.f64 	%fd160, %fd158, %fd159;
	ld.shared.f64 	%fd161, [%r134+40];
	add.f64 	%fd162, %fd160, %fd161;
	ld.shared.f64 	%fd163, [%r134+48];
	add.f64 	%fd164, %fd162, %fd163;
	ld.shared.f64 	%fd165, [%r134+56];
	add.f64 	%fd212, %fd164, %fd165;
	add.s32 	%r135, %r135, 16;
	add.s32 	%r134, %r134, 128;
	setp.ne.s32 	%p79, %r135, 0;
	@%p79 bra 	$L__BB3_53;
$L__BB3_54:
	setp.eq.s32 	%p80, %r23, 0;
	@%p80 bra 	$L__BB3_63;
	and.b32  	%r31, %r1, 7;
	setp.lt.u32 	%p81, %r23, 8;
	@%p81 bra 	$L__BB3_57;
	shl.b32 	%r124, %r137, 3;
	mov.u32 	%r125, _ZZ20calculateTotalEnergyiPdS_S_ddS_S_dE12sharedEnergy;
	add.s32 	%r126, %r125, %r124;
	ld.shared.f64 	%fd167, [%r126];
	add.f64 	%fd168, %fd212, %fd167;
	ld.shared.f64 	%fd169, [%r126+8];
	add.f64 	%fd170, %fd168, %fd169;
	ld.shared.f64 	%fd171, [%r126+16];
	add.f64 	%fd172, %fd170, %fd171;
	ld.shared.f64 	%fd173, [%r126+24];
	add.f64 	%fd174, %fd172, %fd173;
	ld.shared.f64 	%fd175, [%r126+32];
	add.f64 	%fd176, %fd174, %fd175;
	ld.shared.f64 	%fd177, [%r126+40];
	add.f64 	%fd178, %fd176, %fd177;
	ld.shared.f64 	%fd179, [%r126+48];
	add.f64 	%fd180, %fd178, %fd179;
	ld.shared.f64 	%fd181, [%r126+56];
	add.f64 	%fd212, %fd180, %fd181;
	add.s32 	%r137, %r137, 8;
$L__BB3_57:
	setp.eq.s32 	%p82, %r31, 0;
	@%p82 bra 	$L__BB3_63;
	and.b32  	%r34, %r1, 3;
	setp.lt.u32 	%p83, %r31, 4;
	@%p83 bra 	$L__BB3_60;
	shl.b32 	%r127, %r137, 3;
	mov.u32 	%r128, _ZZ20calculateTotalEnergyiPdS_S_ddS_S_dE12sharedEnergy;
	add.s32 	%r129, %r128, %r127;
	ld.shared.f64 	%fd183, [%r129];
	add.f64 	%fd184, %fd212, %fd183;
	ld.shared.f64 	%fd185, [%r129+8];
	add.f64 	%fd186, %fd184, %fd185;
	ld.shared.f64 	%fd187, [%r129+16];
	add.f64 	%fd188, %fd186, %fd187;
	ld.shared.f64 	%fd189, [%r129+24];
	add.f64 	%fd212, %fd188, %fd189;
	add.s32 	%r137, %r137, 4;
$L__BB3_60:
	setp.eq.s32 	%p84, %r34, 0;
	@%p84 bra 	$L__BB3_63;
	shl.b32 	%r130, %r137, 3;
	mov.u32 	%r131, _ZZ20calculateTotalEnergyiPdS_S_ddS_S_dE12sharedEnergy;
	add.s32 	%r140, %r131, %r130;
	neg.s32 	%r139, %r34;
$L__BB3_62:
	.pragma "nounroll";
	ld.shared.f64 	%fd190, [%r140];
	add.f64 	%fd212, %fd212, %fd190;
	add.s32 	%r140, %r140, 8;
	add.s32 	%r139, %r139, 1;
	setp.ne.s32 	%p85, %r139, 0;
	@%p85 bra 	$L__BB3_62;
$L__BB3_63:
	ld.global.u64 	%rd24, [%rd2];
$L__BB3_64:
	mov.b64 	%fd191, %rd24;
	add.f64 	%fd192, %fd212, %fd191;
	mov.b64 	%rd23, %fd192;
	atom.relaxed.global.cas.b64 	%rd6, [%rd2], %rd24, %rd23;
	setp.ne.s64 	%p86, %rd24, %rd6;
	mov.u64 	%rd24, %rd6;
	@%p86 bra 	$L__BB3_64;
$L__BB3_65:
	ret;

}
.func  (.param .b64 func_retval0) __internal_accurate_pow(
	.param .b64 __internal_accurate_pow_param_0,
	.param .b64 __internal_accurate_pow_param_1
)
{
	.reg .pred 	%p<8>;
	.reg .b32 	%r<49>;
	.reg .b32 	%f<3>;
	.reg .b64 	%fd<109>;

	ld.param.f64 	%fd10, [__internal_accurate_pow_param_0];
	ld.param.f64 	%fd11, [__internal_accurate_pow_param_1];
	{
	.reg .b32 %temp; 
	mov.b64 	{%temp, %r46}, %fd10;
	}
	{
	.reg .b32 %temp; 
	mov.b64 	{%r45, %temp}, %fd10;
	}
	shr.u32 	%r47, %r46, 20;
	setp.gt.u32 	%p1, %r46, 1048575;
	@%p1 bra 	$L__BB4_2;
	mul.f64 	%fd12, %fd10, 0d4350000000000000;
	{
	.reg .b32 %temp; 
	mov.b64 	{%temp, %r46}, %fd12;
	}
	{
	.reg .b32 %temp; 
	mov.b64 	{%r45, %temp}, %fd12;
	}
	shr.u32 	%r16, %r46, 20;
	add.s32 	%r47, %r16, -54;
$L__BB4_2:
	add.s32 	%r48, %r47, -1023;
	and.b32  	%r17, %r46, -2146435073;
	or.b32  	%r18, %r17, 1072693248;
	mov.b64 	%fd107, {%r45, %r18};
	setp.lt.u32 	%p2, %r18, 1073127583;
	@%p2 bra 	$L__BB4_4;
	{
	.reg .b32 %temp; 
	mov.b64 	{%r19, %temp}, %fd107;
	}
	{
	.reg .b32 %temp; 
	mov.b64 	{%temp, %r20}, %fd107;
	}
	add.s32 	%r21, %r20, -1048576;
	mov.b64 	%fd107, {%r19, %r21};
	add.s32 	%r48, %r47, -1022;
$L__BB4_4:
	add.f64 	%fd13, %fd107, 0dBFF0000000000000;
	add.f64 	%fd14, %fd107, 0d3FF0000000000000;
	rcp.approx.ftz.f64 	%fd15, %fd14;
	neg.f64 	%fd16, %fd14;
	fma.rn.f64 	%fd17, %fd16, %fd15, 0d3FF0000000000000;
	fma.rn.f64 	%fd18, %fd17, %fd17, %fd17;
	fma.rn.f64 	%fd19, %fd18, %fd15, %fd15;
	mul.f64 	%fd20, %fd13, %fd19;
	fma.rn.f64 	%fd21, %fd13, %fd19, %fd20;
	mul.f64 	%fd22, %fd21, %fd21;
	fma.rn.f64 	%fd23, %fd22, 0d3EB0F5FF7D2CAFE2, 0d3ED0F5D241AD3B5A;
	fma.rn.f64 	%fd24, %fd23, %fd22, 0d3EF3B20A75488A3F;
	fma.rn.f64 	%fd25, %fd24, %fd22, 0d3F1745CDE4FAECD5;
	fma.rn.f64 	%fd26, %fd25, %fd22, 0d3F3C71C7258A578B;
	fma.rn.f64 	%fd27, %fd26, %fd22, 0d3F6249249242B910;
	fma.rn.f64 	%fd28, %fd27, %fd22, 0d3F89999999999DFB;
	sub.f64 	%fd29, %fd13, %fd21;
	add.f64 	%fd30, %fd29, %fd29;
	neg.f64 	%fd31, %fd21;
	fma.rn.f64 	%fd32, %fd31, %fd13, %fd30;
	mul.f64 	%fd33, %fd19, %fd32;
	fma.rn.f64 	%fd34, %fd22, %fd28, 0d3FB5555555555555;
	mov.f64 	%fd35, 0d3FB5555555555555;
	sub.f64 	%fd36, %fd35, %fd34;
	fma.rn.f64 	%fd37, %fd22, %fd28, %fd36;
	add.f64 	%fd38, %fd37, 0dBC46A4CB00B9E7B0;
	add.f64 	%fd39, %fd34, %fd38;
	sub.f64 	%fd40, %fd34, %fd39;
	add.f64 	%fd41, %fd38, %fd40;
	mul.rn.f64 	%fd42, %fd21, %fd21;
	neg.f64 	%fd43, %fd42;
	fma.rn.f64 	%fd44, %fd21, %fd21, %fd43;
	{
	.reg .b32 %temp; 
	mov.b64 	{%r22, %temp}, %fd33;
	}
	{
	.reg .b32 %temp; 
	mov.b64 	{%temp, %r23}, %fd33;
	}
	add.s32 	%r24, %r23, 1048576;
	mov.b64 	%fd45, {%r22, %r24};
	fma.rn.f64 	%fd46, %fd21, %fd45, %fd44;
	mul.rn.f64 	%fd47, %fd42, %fd21;
	neg.f64 	%fd48, %fd47;
	fma.rn.f64 	%fd49, %fd42, %fd21, %fd48;
	fma.rn.f64 	%fd50, %fd42, %fd33, %fd49;
	fma.rn.f64 	%fd51, %fd46, %fd21, %fd50;
	mul.rn.f64 	%fd52, %fd39, %fd47;
	neg.f64 	%fd53, %fd52;
	fma.rn.f64 	%fd54, %fd39, %fd47, %fd53;
	fma.rn.f64 	%fd55, %fd39, %fd51, %fd54;
	fma.rn.f64 	%fd56, %fd41, %fd47, %fd55;
	add.f64 	%fd57, %fd52, %fd56;
	sub.f64 	%fd58, %fd52, %fd57;
	add.f64 	%fd59, %fd56, %fd58;
	add.f64 	%fd60, %fd21, %fd57;
	sub.f64 	%fd61, %fd21, %fd60;
	add.f64 	%fd62, %fd57, %fd61;
	add.f64 	%fd63, %fd59, %fd62;
	add.f64 	%fd64, %fd33, %fd63;
	add.f64 	%fd65, %fd60, %fd64;
	sub.f64 	%fd66, %fd60, %fd65;
	add.f64 	%fd67, %fd64, %fd66;
	xor.b32  	%r25, %r48, -2147483648;
	mov.b32 	%r26, 1127219200;
	mov.b64 	%fd68, {%r25, %r26};
	mov.b32 	%r27, -2147483648;
	mov.b64 	%fd69, {%r27, %r26};
	sub.f64 	%fd70, %fd68, %fd69;
	fma.rn.f64 	%fd71, %fd70, 0d3FE62E42FEFA39EF, %fd65;
	fma.rn.f64 	%fd72, %fd70, 0dBFE62E42FEFA39EF, %fd71;
	sub.f64 	%fd73, %fd72, %fd65;
	sub.f64 	%fd74, %fd67, %fd73;
	fma.rn.f64 	%fd75, %fd70, 0d3C7ABC9E3B39803F, %fd74;
	add.f64 	%fd76, %fd71, %fd75;
	sub.f64 	%fd77, %fd71, %fd76;
	add.f64 	%fd78, %fd75, %fd77;
	{
	.reg .b32 %temp; 
	mov.b64 	{%temp, %r28}, %fd11;
	}
	{
	.reg .b32 %temp; 
	mov.b64 	{%r29, %temp}, %fd11;
	}
	shl.b32 	%r30, %r28, 1;
	setp.gt.u32 	%p3, %r30, -33554433;
	and.b32  	%r31, %r28, -15728641;
	selp.b32 	%r32, %r31, %r28, %p3;
	mov.b64 	%fd79, {%r29, %r32};
	mul.rn.f64 	%fd80, %fd76, %fd79;
	neg.f64 	%fd81, %fd80;
	fma.rn.f64 	%fd82, %fd76, %fd79, %fd81;
	fma.rn.f64 	%fd83, %fd78, %fd79, %fd82;
	add.f64 	%fd4, %fd80, %fd83;
	sub.f64 	%fd84, %fd80, %fd4;
	add.f64 	%fd5, %fd83, %fd84;
	fma.rn.f64 	%fd85, %fd4, 0d3FF71547652B82FE, 0d4338000000000000;
	{
	.reg .b32 %temp; 
	mov.b64 	{%r13, %temp}, %fd85;
	}
	mov.f64 	%fd86, 0dC338000000000000;
	add.rn.f64 	%fd87, %fd85, %fd86;
	fma.rn.f64 	%fd88, %fd87, 0dBFE62E42FEFA39EF, %fd4;
	fma.rn.f64 	%fd89, %fd87, 0dBC7ABC9E3B39803F, %fd88;
	fma.rn.f64 	%fd90, %fd89, 0d3E5ADE1569CE2BDF, 0d3E928AF3FCA213EA;
	fma.rn.f64 	%fd91, %fd90, %fd89, 0d3EC71DEE62401315;
	fma.rn.f64 	%fd92, %fd91, %fd89, 0d3EFA01997C89EB71;
	fma.rn.f64 	%fd93, %fd92, %fd89, 0d3F2A01A014761F65;
	fma.rn.f64 	%fd94, %fd93, %fd89, 0d3F56C16C1852B7AF;
	fma.rn.f64 	%fd95, %fd94, %fd89, 0d3F81111111122322;
	fma.rn.f64 	%fd96, %fd95, %fd89, 0d3FA55555555502A1;
	fma.rn.f64 	%fd97, %fd96, %fd89, 0d3FC5555555555511;
	fma.rn.f64 	%fd98, %fd97, %fd89, 0d3FE000000000000B;
	fma.rn.f64 	%fd99, %fd98, %fd89, 0d3FF0000000000000;
	fma.rn.f64 	%fd100, %fd99, %fd89, 0d3FF0000000000000;
	{
	.reg .b32 %temp; 
	mov.b64 	{%r14, %temp}, %fd100;
	}
	{
	.reg .b32 %temp; 
	mov.b64 	{%temp, %r15}, %fd100;
	}
	shl.b32 	%r33, %r13, 20;
	add.s32 	%r34, %r33, %r15;
	mov.b64 	%fd108, {%r14, %r34};
	{
	.reg .b32 %temp; 
	mov.b64 	{%temp, %r35}, %fd4;
	}
	mov.b32 	%f2, %r35;
	abs.f32 	%f1, %f2;
	setp.lt.f32 	%p4, %f1, 0f4086232B;
	@%p4 bra 	$L__BB4_7;
	setp.lt.f64 	%p5, %fd4, 0d0000000000000000;
	add.f64 	%fd101, %fd4, 0d7FF0000000000000;
	selp.f64 	%fd108, 0d0000000000000000, %fd101, %p5;
	setp.geu.f32 	%p6, %f1, 0f40874800;
	@%p6 bra 	$L__BB4_7;
	shr.u32 	%r36, %r13, 31;
	add.s32 	%r37, %r13, %r36;
	shr.s32 	%r38, %r37, 1;
	shl.b32 	%r39, %r38, 20;
	add.s32 	%r40, %r15, %r39;
	mov.b64 	%fd102, {%r14, %r40};
	sub.s32 	%r41, %r13, %r38;
	shl.b32 	%r42, %r41, 20;
	add.s32 	%r43, %r42, 1072693248;
	mov.b32 	%r44, 0;
	mov.b64 	%fd103, {%r44, %r43};
	mul.f64 	%fd108, %fd103, %fd102;
$L__BB4_7:
	abs.f64 	%fd104, %fd108;
	setp.eq.f64 	%p7, %fd104, 0d7FF0000000000000;
	fma.rn.f64 	%fd105, %fd108, %fd5, %fd108;
	selp.f64 	%fd106, %fd108, %fd105, %p7;
	st.param.f64 	[func_retval0], %fd106;
	ret;

}


// ===== COMPILED SASS (sm_100) =====

	.target	sm_100

	.elftype	@"ET_EXEC"


//--------------------- .note.nv.tkinfo           --------------------------
	.section	.note.nv.tkinfo,"",@"SHT_NOTE"
	.sectionflags	@"SHF_NOTE_NV_TKINFO"
	.tkinfo
        /*0018*/ 	.word	0x00000002
        /*0030*/ 	.string	""
        /*0030*/ 	.string	"ptxas"
        /*0030*/ 	.string	"Cuda compilation tools, release 13.0, V13.0.88"
        /*0030*/ 	.string	"Build cuda_13.0.r13.0/compiler.36424714_0"
        /*0030*/ 	.string	"-arch sm_100 -m 64 "



//--------------------- .note.nv.cuinfo           --------------------------
	.section	.note.nv.cuinfo,"",@"SHT_NOTE"
	.sectionflags	@"SHF_NOTE_NV_CUINFO"
        /*0018*/ 	.short	0x0002
        /*001a*/ 	.short	0x0064
        /*001c*/ 	.short	0x0082
	.zero		2


//--------------------- .nv.info                  --------------------------
	.section	.nv.info,"",@"SHT_CUDA_INFO"
	.align	4


	//----- nvinfo : EIATTR_REGCOUNT
	.align		4
        /*0000*/ 	.byte	0x04, 0x2f
        /*0002*/ 	.short	(.L_1 - .L_0)
	.align		4
.L_0:
        /*0004*/ 	.word	index@(_Z15calculateForcesiPdS_ddS_d)
        /*0008*/ 	.word	0x00000042


	//----- nvinfo : EIATTR_FRAME_SIZE
	.align		4
.L_1:
        /*000c*/ 	.byte	0x04, 0x11
        /*000e*/ 	.short	(.L_3 - .L_2)
	.align		4
.L_2:
        /*0010*/ 	.word	index@($_Z15calculateForcesiPdS_ddS_d$__internal_accurate_pow)
        /*0014*/ 	.word	0x00000000


	//----- nvinfo : EIATTR_FRAME_SIZE
	.align		4
.L_3:
        /*0018*/ 	.byte	0x04, 0x11
        /*001a*/ 	.short	(.L_5 - .L_4)
	.align		4
.L_4:
        /*001c*/ 	.word	index@($__internal_5_$__cuda_sm20_dsqrt_rn_f64_mediumpath_v1)
        /*0020*/ 	.word	0x00000000


	//----- nvinfo : EIATTR_FRAME_SIZE
	.align		4
.L_5:
        /*0024*/ 	.byte	0x04, 0x11
        /*0026*/ 	.short	(.L_7 - .L_6)
	.align		4
.L_6:
        /*0028*/ 	.word	index@($__internal_4_$__cuda_sm20_div_rn_f64_full)
        /*002c*/ 	.word	0x00000000


	//----- nvinfo : EIATTR_FRAME_SIZE
	.align		4
.L_7:
        /*0030*/ 	.byte	0x04, 0x11
        /*0032*/ 	.short	(.L_9 - .L_8)
	.align		4
.L_8:
        /*0034*/ 	.word	index@(_Z15calculateForcesiPdS_ddS_d)
        /*0038*/ 	.word	0x00000000


	//----- nvinfo : EIATTR_REGCOUNT
	.align		4
.L_9:
        /*003c*/ 	.byte	0x04, 0x2f
        /*003e*/ 	.short	(.L_11 - .L_10)
	.align		4
.L_10:
        /*0040*/ 	.word	index@(_Z15updateParticlesiPdS_S_S_dS_)
        /*0044*/ 	.word	0x00000020


	//----- nvinfo : EIATTR_FRAME_SIZE
	.align		4
.L_11:
        /*0048*/ 	.byte	0x04, 0x11
        /*004a*/ 	.short	(.L_13 - .L_12)
	.align		4
.L_12:
        /*004c*/ 	.word	index@($__internal_3_$__cuda_sm20_div_rn_f64_full)
        /*0050*/ 	.word	0x00000000


	//----- nvinfo : EIATTR_FRAME_SIZE
	.align		4
.L_13:
        /*0054*/ 	.byte	0x04, 0x11
        /*0056*/ 	.short	(.L_15 - .L_14)
	.align		4
.L_14:
        /*0058*/ 	.word	index@(_Z15updateParticlesiPdS_S_S_dS_)
        /*005c*/ 	.word	0x00000000


	//----- nvinfo : EIATTR_REGCOUNT
	.align		4
.L_15:
        /*0060*/ 	.byte	0x04, 0x2f
        /*0062*/ 	.short	(.L_17 - .L_16)
	.align		4
.L_16:
        /*0064*/ 	.word	index@(_Z18finalizeVelocitiesiPdS_S_d)
        /*0068*/ 	.word	0x00000020


	//----- nvinfo : EIATTR_FRAME_SIZE
	.align		4
.L_17:
        /*006c*/ 	.byte	0x04, 0x11
        /*006e*/ 	.short	(.L_19 - .L_18)
	.align		4
.L_18:
        /*0070*/ 	.word	index@($__internal_2_$__cuda_sm20_div_rn_f64_full)
        /*0074*/ 	.word	0x00000000


	//----- nvinfo : EIATTR_FRAME_SIZE
	.align		4
.L_19:
        /*0078*/ 	.byte	0x04, 0x11
        /*007a*/ 	.short	(.L_21 - .L_20)
	.align		4
.L_20:
        /*007c*/ 	.word	index@(_Z18finalizeVelocitiesiPdS_S_d)
        /*0080*/ 	.word	0x00000000


	//----- nvinfo : EIATTR_REGCOUNT
	.align		4
.L_21:
        /*0084*/ 	.byte	0x04, 0x2f
        /*0086*/ 	.short	(.L_23 - .L_22)
	.align		4
.L_22:
        /*0088*/ 	.word	index@(_Z20calculateTotalEnergyiPdS_S_ddS_S_d)
        /*008c*/ 	.word	0x00000030


	//----- nvinfo : EIATTR_FRAME_SIZE
	.align		4
.L_23:
        /*0090*/ 	.byte	0x04, 0x11
        /*0092*/ 	.short	(.L_25 - .L_24)
	.align		4
.L_24:
        /*0094*/ 	.word	index@($_Z20calculateTotalEnergyiPdS_S_ddS_S_d$__internal_accurate_pow)
        /*0098*/ 	.word	0x00000000


	//----- nvinfo : EIATTR_FRAME_SIZE
	.align		4
.L_25:
        /*009c*/ 	.byte	0x04, 0x11
        /*009e*/ 	.short	(.L_27 - .L_26)
	.align		4
.L_26:
        /*00a0*/ 	.word	index@($__internal_1_$__cuda_sm20_dsqrt_rn_f64_mediumpath_v1)
        /*00a4*/ 	.word	0x00000000


	//----- nvinfo : EIATTR_FRAME_SIZE
	.align		4
.L_27:
        /*00a8*/ 	.byte	0x04, 0x11
        /*00aa*/ 	.short	(.L_29 - .L_28)
	.align		4
.L_28:
        /*00ac*/ 	.word	index@($__internal_0_$__cuda_sm20_div_rn_f64_full)
        /*00b0*/ 	.word	0x00000000


	//----- nvinfo : EIATTR_FRAME_SIZE
	.align		4
.L_29:
        /*00b4*/ 	.byte	0x04, 0x11
        /*00b6*/ 	.short	(.L_31 - .L_30)
	.align		4
.L_30:
        /*00b8*/ 	.word	index@(_Z20calculateTotalEnergyiPdS_S_ddS_S_d)
        /*00bc*/ 	.word	0x00000000


	//----- nvinfo : EIATTR_MIN_STACK_SIZE
	.align		4
.L_31:
        /*00c0*/ 	.byte	0x04, 0x12
        /*00c2*/ 	.short	(.L_33 - .L_32)
	.align		4
.L_32:
        /*00c4*/ 	.word	index@(_Z20calculateTotalEnergyiPdS_S_ddS_S_d)
        /*00c8*/ 	.word	0x00000000


	//----- nvinfo : EIATTR_MIN_STACK_SIZE
	.align		4
.L_33:
        /*00cc*/ 	.byte	0x04, 0x12
        /*00ce*/ 	.short	(.L_35 - .L_34)
	.align		4
.L_34:
        /*00d0*/ 	.word	index@(_Z18finalizeVelocitiesiPdS_S_d)
        /*00d4*/ 	.word	0x00000000


	//----- nvinfo : EIATTR_MIN_STACK_SIZE
	.align		4
.L_35:
        /*00d8*/ 	.byte	0x04, 0x12
        /*00da*/ 	.short	(.L_37 - .L_36)
	.align		4
.L_36:
        /*00dc*/ 	.word	index@(_Z15updateParticlesiPdS_S_S_dS_)
        /*00e0*/ 	.word	0x00000000


	//----- nvinfo : EIATTR_MIN_STACK_SIZE
	.align		4
.L_37:
        /*00e4*/ 	.byte	0x04, 0x12
        /*00e6*/ 	.short	(.L_39 - .L_38)
	.align		4
.L_38:
        /*00e8*/ 	.word	index@(_Z15calculateForcesiPdS_ddS_d)
        /*00ec*/ 	.word	0x00000000
.L_39:


//--------------------- .nv.compat                --------------------------
	.section	.nv.compat,"",@"SHT_CUDA_COMPAT_INFO"
	.align	4
        /*0000*/ 	.byte	0x02, 0x09, 0x00, 0x00, 0x02, 0x02, 0x01, 0x00, 0x02, 0x05, 0x05, 0x00, 0x03, 0x07, 0x01, 0x01
        /*0010*/ 	.byte	0x02, 0x03, 0x00, 0x00, 0x02, 0x06, 0x01, 0x00, 0x04, 0x0b, 0x08, 0x00, 0x01, 0x00, 0x00, 0x00
        /*0020*/ 	.byte	0x00, 0x00, 0x00, 0x00


//--------------------- .nv.info._Z20calculateTotalEnergyiPdS_S_ddS_S_d --------------------------
	.section	.nv.info._Z20calculateTotalEnergyiPdS_S_ddS_S_d,"",@"SHT_CUDA_INFO"
	.sectionflags	@""
	.align	4


	//----- nvinfo : EIATTR_CUDA_API_VERSION
	.align		4
        /*0000*/ 	.byte	0x04, 0x37
        /*0002*/ 	.short	(.L_41 - .L_40)
.L_40:
        /*0004*/ 	.word	0x00000082


	//----- nvinfo : EIATTR_KPARAM_INFO
	.align		4
.L_41:
        /*0008*/ 	.byte	0x04, 0x17
        /*000a*/ 	.short	(.L_43 - .L_42)
.L_42:
        /*000c*/ 	.word	0x00000000
        /*0010*/ 	.short	0x0008
        /*0012*/ 	.short	0x0040
        /*0014*/ 	.byte	0x00, 0xf0, 0x21, 0x00


	//----- nvinfo : EIATTR_KPARAM_INFO
	.align		4
.L_43:
        /*0018*/ 	.byte	0x04, 0x17
        /*001a*/ 	.short	(.L_45 - .L_44)
.L_44:
        /*001c*/ 	.word	0x00000000
        /*0020*/ 	.short	0x0007
        /*0022*/ 	.short	0x0038
        /*0024*/ 	.byte	0x00, 0xf5, 0x21, 0x00


	//----- nvinfo : EIATTR_KPARAM_INFO
	.align		4
.L_45:
        /*0028*/ 	.byte	0x04, 0x17
        /*002a*/ 	.short	(.L_47 - .L_46)
.L_46:
        /*002c*/ 	.word	0x00000000
        /*0030*/ 	.short	0x0006
        /*0032*/ 	.short	0x0030
        /*0034*/ 	.byte	0x00, 0xf5, 0x21, 0x00


	//----- nvinfo : EIATTR_KPARAM_INFO
	.align		4
.L_47:
        /*0038*/ 	.byte	0x04, 0x17
        /*003a*/ 	.short	(.L_49 - .L_48)
.L_48:
        /*003c*/ 	.word	0x00000000
        /*0040*/ 	.short	0x0005
        /*0042*/ 	.short	0x0028
        /*0044*/ 	.byte	0x00, 0xf0, 0x21, 0x00


	//----- nvinfo : EIATTR_KPARAM_INFO
	.align		4
.L_49:
        /*0048*/ 	.byte	0x04, 0x17
        /*004a*/ 	.short	(.L_51 - .L_50)
.L_50:
        /*004c*/ 	.word	0x00000000
        /*0050*/ 	.short	0x0004
        /*0052*/ 	.short	0x0020
        /*0054*/ 	.byte	0x00, 0xf0, 0x21, 0x00


	//----- nvinfo : EIATTR_KPARAM_INFO
	.align		4
.L_51:
        /*0058*/ 	.byte	0x04, 0x17
        /*005a*/ 	.short	(.L_53 - .L_52)
.L_52:
        /*005c*/ 	.word	0x00000000
        /*0060*/ 	.short	0x0003
        /*0062*/ 	.short	0x0018
        /*0064*/ 	.byte	0x00, 0xf5, 0x21, 0x00


	//----- nvinfo : EIATTR_KPARAM_INFO
	.align		4
.L_53:
        /*0068*/ 	.byte	0x04, 0x17
        /*006a*/ 	.short	(.L_55 - .L_54)
.L_54:
        /*006c*/ 	.word	0x00000000
        /*0070*/ 	.short	0x0002
        /*0072*/ 	.short	0x0010
        /*0074*/ 	.byte	0x00, 0xf5, 0x21, 0x00


	//----- nvinfo : EIATTR_KPARAM_INFO
	.align		4
.L_55:
        /*0078*/ 	.byte	0x04, 0x17
        /*007a*/ 	.short	(.L_57 - .L_56)
.L_56:
        /*007c*/ 	.word	0x00000000
        /*0080*/ 	.short	0x0001
        /*0082*/ 	.short	0x0008
        /*0084*/ 	.byte	0x00, 0xf5, 0x21, 0x00


	//----- nvinfo : EIATTR_KPARAM_INFO
	.align		4
.L_57:
        /*0088*/ 	.byte	0x04, 0x17
        /*008a*/ 	.short	(.L_59 - .L_58)
.L_58:
        /*008c*/ 	.word	0x00000000
        /*0090*/ 	.short	0x0000
        /*0092*/ 	.short	0x0000
        /*0094*/ 	.byte	0x00, 0xf0, 0x11, 0x00


	//----- nvinfo : EIATTR_SPARSE_MMA_MASK
	.align		4
.L_59:
        /*0098*/ 	.byte	0x03, 0x50
        /*009a*/ 	.short	0x0000


	//----- nvinfo : EIATTR_MAXREG_COUNT
	.align		4
        /*009c*/ 	.byte	0x03, 0x1b
        /*009e*/ 	.short	0x00ff


	//----- nvinfo : EIATTR_NUM_BARRIERS
	.align		4
        /*00a0*/ 	.byte	0x02, 0x4c
        /*00a2*/ 	.byte	0x01
	.zero		1


	//----- nvinfo : EIATTR_MERCURY_ISA_VERSION
	.align		4
        /*00a4*/ 	.byte	0x03, 0x5f
        /*00a6*/ 	.short	0x0101


	//----- nvinfo : EIATTR_VRC_CTA_INIT_COUNT
	.align		4
        /*00a8*/ 	.byte	0x02, 0x4a
	.zero		1
	.zero		1


	//----- nvinfo : EIATTR_EXIT_INSTR_OFFSETS
	.align		4
        /*00ac*/ 	.byte	0x04, 0x1c
        /*00ae*/ 	.short	(.L_61 - .L_60)


	//   ....[0]....
.L_60:
        /*00b0*/ 	.word	0x000010b0


	//   ....[1]....
        /*00b4*/ 	.word	0x00001720


	//----- nvinfo : EIATTR_CRS_STACK_SIZE
	.align		4
.L_61:
        /*00b8*/ 	.byte	0x04, 0x1e
        /*00ba*/ 	.short	(.L_63 - .L_62)
.L_62:
        /*00bc*/ 	.word	0x00000000


	//----- nvinfo : EIATTR_CBANK_PARAM_SIZE
	.align		4
.L_63:
        /*00c0*/ 	.byte	0x03, 0x19
        /*00c2*/ 	.short	0x0048


	//----- nvinfo : EIATTR_PARAM_CBANK
	.align		4
        /*00c4*/ 	.byte	0x04, 0x0a
        /*00c6*/ 	.short	(.L_65 - .L_64)
	.align		4
.L_64:
        /*00c8*/ 	.word	index@(.nv.constant0._Z20calculateTotalEnergyiPdS_S_ddS_S_d)
        /*00cc*/ 	.short	0x0380
        /*00ce*/ 	.short	0x0048


	//----- nvinfo : EIATTR_SW_WAR
	.align		4
.L_65:
        /*00d0*/ 	.byte	0x04, 0x36
        /*00d2*/ 	.short	(.L_67 - .L_66)
.L_66:
        /*00d4*/ 	.word	0x00000008
.L_67:


//--------------------- .nv.info._Z18finalizeVelocitiesiPdS_S_d --------------------------
	.section	.nv.info._Z18finalizeVelocitiesiPdS_S_d,"",@"SHT_CUDA_INFO"
	.sectionflags	@""
	.align	4


	//----- nvinfo : EIATTR_CUDA_API_VERSION
	.align		4
        /*0000*/ 	.byte	0x04, 0x37
        /*0002*/ 	.short	(.L_69 - .L_68)
.L_68:
        /*0004*/ 	.word	0x00000082


	//----- nvinfo : EIATTR_KPARAM_INFO
	.align		4
.L_69:
        /*0008*/ 	.byte	0x04, 0x17
        /*000a*/ 	.short	(.L_71 - .L_70)
.L_70:
        /*000c*/ 	.word	0x00000000
        /*0010*/ 	.short	0x0004
        /*0012*/ 	.short	0x0020
        /*0014*/ 	.byte	0x00, 0xf0, 0x21, 0x00


	//----- nvinfo : EIATTR_KPARAM_INFO
	.align		4
.L_71:
        /*0018*/ 	.byte	0x04, 0x17
        /*001a*/ 	.short	(.L_73 - .L_72)
.L_72:
        /*001c*/ 	.word	0x00000000
        /*0020*/ 	.short	0x0003
        /*0022*/ 	.short	0x0018
        /*0024*/ 	.byte	0x00, 0xf5, 0x21, 0x00


	//----- nvinfo : EIATTR_KPARAM_INFO
	.align		4
.L_73:
        /*0028*/ 	.byte	0x04, 0x17
        /*002a*/ 	.short	(.L_75 - .L_74)
.L_74:
        /*002c*/ 	.word	0x00000000
        /*0030*/ 	.short	0x0002
        /*0032*/ 	.short	0x0010
        /*0034*/ 	.byte	0x00, 0xf5, 0x21, 0x00


	//----- nvinfo : EIATTR_KPARAM_INFO
	.align		4
.L_75:
        /*0038*/ 	.byte	0x04, 0x17
        /*003a*/ 	.short	(.L_77 - .L_76)
.L_76:
        /*003c*/ 	.word	0x00000000
        /*0040*/ 	.short	0x0001
        /*0042*/ 	.short	0x0008
        /*0044*/ 	.byte	0x00, 0xf5, 0x21, 0x00


	//----- nvinfo : EIATTR_KPARAM_INFO
	.align		4
.L_77:
        /*0048*/ 	.byte	0x04, 0x17
        /*004a*/ 	.short	(.L_79 - .L_78)
.L_78:
        /*004c*/ 	.word	0x00000000
        /*0050*/ 	.short	0x0000
        /*0052*/ 	.short	0x0000
        /*0054*/ 	.byte	0x00, 0xf0, 0x11, 0x00


	//----- nvinfo : EIATTR_SPARSE_MMA_MASK
	.align		4
.L_79:
        /*0058*/ 	.byte	0x03, 0x50
        /*005a*/ 	.short	0x0000


	//----- nvinfo : EIATTR_MAXREG_COUNT
	.align		4
        /*005c*/ 	.byte	0x03, 0x1b
        /*005e*/ 	.short	0x00ff


	//----- nvinfo : EIATTR_MERCURY_ISA_VERSION
	.align		4
        /*0060*/ 	.byte	0x03, 0x5f
        /*0062*/ 	.short	0x0101


	//----- nvinfo : EIATTR_VRC_CTA_INIT_COUNT
	.align		4
        /*0064*/ 	.byte	0x02, 0x4a
	.zero		1
	.zero		1


	//----- nvinfo : EIATTR_EXIT_INSTR_OFFSETS
	.align		4
        /*0068*/ 	.byte	0x04, 0x1c
        /*006a*/ 	.short	(.L_81 - .L_80)


	//   ....[0]....
.L_80:
        /*006c*/ 	.word	0x00000070


	//   ....[1]....
        /*0070*/ 	.word	0x00000670


	//----- nvinfo : EIATTR_CRS_STACK_SIZE
	.align		4
.L_81:
        /*0074*/ 	.byte	0x04, 0x1e
        /*0076*/ 	.short	(.L_83 - .L_82)
.L_82:
        /*0078*/ 	.word	0x00000000


	//----- nvinfo : EIATTR_CBANK_PARAM_SIZE
	.align		4
.L_83:
        /*007c*/ 	.byte	0x03, 0x19
        /*007e*/ 	.short	0x0028


	//----- nvinfo : EIATTR_PARAM_CBANK
	.align		4
        /*0080*/ 	.byte	0x04, 0x0a
        /*0082*/ 	.short	(.L_85 - .L_84)
	.align		4
.L_84:
        /*0084*/ 	.word	index@(.nv.constant0._Z18finalizeVelocitiesiPdS_S_d)
        /*0088*/ 	.short	0x0380
        /*008a*/ 	.short	0x0028


	//----- nvinfo : EIATTR_SW_WAR
	.align		4
.L_85:
        /*008c*/ 	.byte	0x04, 0x36
        /*008e*/ 	.short	(.L_87 - .L_86)
.L_86:
        /*0090*/ 	.word	0x00000008
.L_87:


//--------------------- .nv.info._Z15updateParticlesiPdS_S_S_dS_ --------------------------
	.section	.nv.info._Z15updateParticlesiPdS_S_S_dS_,"",@"SHT_CUDA_INFO"
	.sectionflags	@""
	.align	4


	//----- nvinfo : EIATTR_CUDA_API_VERSION
	.align		4
        /*0000*/ 	.byte	0x04, 0x37
        /*0002*/ 	.short	(.L_89 - .L_88)
.L_88:
        /*0004*/ 	.word	0x00000082


	//----- nvinfo : EIATTR_KPARAM_INFO
	.align		4
.L_89:
        /*0008*/ 	.byte	0x04, 0x17
        /*000a*/ 	.short	(.L_91 - .L_90)
.L_90:
        /*000c*/ 	.word	0x00000000
        /*0010*/ 	.short	0x0006
        /*0012*/ 	.short	0x0030
        /*0014*/ 	.byte	0x00, 0xf5, 0x21, 0x00


	//----- nvinfo : EIATTR_KPARAM_INFO
	.align		4
.L_91:
        /*0018*/ 	.byte	0x04, 0x17
        /*001a*/ 	.short	(.L_93 - .L_92)
.L_92:
        /*001c*/ 	.word	0x00000000
        /*0020*/ 	.short	0x0005
        /*0022*/ 	.short	0x0028
        /*0024*/ 	.byte	0x00, 0xf0, 0x21, 0x00


	//----- nvinfo : EIATTR_KPARAM_INFO
	.align		4
.L_93:
        /*0028*/ 	.byte	0x04, 0x17
        /*002a*/ 	.short	(.L_95 - .L_94)
.L_94:
        /*002c*/ 	.word	0x00000000
        /*0030*/ 	.short	0x0004
        /*0032*/ 	.short	0x0020
        /*0034*/ 	.byte	0x00, 0xf5, 0x21, 0x00


	//----- nvinfo : EIATTR_KPARAM_INFO
	.align		4
.L_95:
        /*0038*/ 	.byte	0x04, 0x17
        /*003a*/ 	.short	(.L_97 - .L_96)
.L_96:
        /*003c*/ 	.word	0x00000000
        /*0040*/ 	.short	0x0003
        /*0042*/ 	.short	0x0018
        /*0044*/ 	.byte	0x00, 0xf5, 0x21, 0x00


	//----- nvinfo : EIATTR_KPARAM_INFO
	.align		4
.L_97:
        /*0048*/ 	.byte	0x04, 0x17
        /*004a*/ 	.short	(.L_99 - .L_98)
.L_98:
        /*004c*/ 	.word	0x00000000
        /*0050*/ 	.short	0x0002
        /*0052*/ 	.short	0x0010
        /*0054*/ 	.byte	0x00, 0xf5, 0x21, 0x00


	//----- nvinfo : EIATTR_KPARAM_INFO
	.align		4
.L_99:
        /*0058*/ 	.byte	0x04, 0x17
        /*005a*/ 	.short	(.L_101 - .L_100)
.L_100:
        /*005c*/ 	.word	0x00000000
        /*0060*/ 	.short	0x0001
        /*0062*/ 	.short	0x0008
        /*0064*/ 	.byte	0x00, 0xf5, 0x21, 0x00


	//----- nvinfo : EIATTR_KPARAM_INFO
	.align		4
.L_101:
        /*0068*/ 	.byte	0x04, 0x17
        /*006a*/ 	.short	(.L_103 - .L_102)
.L_102:
        /*006c*/ 	.word	0x00000000
        /*0070*/ 	.short	0x0000
        /*0072*/ 	.short	0x0000
        /*0074*/ 	.byte	0x00, 0xf0, 0x11, 0x00


	//----- nvinfo : EIATTR_SPARSE_MMA_MASK
	.align		4
.L_103:
        /*0078*/ 	.byte	0x03, 0x50
        /*007a*/ 	.short	0x0000


	//----- nvinfo : EIATTR_MAXREG_COUNT
	.align		4
        /*007c*/ 	.byte	0x03, 0x1b
        /*007e*/ 	.short	0x00ff


	//----- nvinfo : EIATTR_MERCURY_ISA_VERSION
	.align		4
        /*0080*/ 	.byte	0x03, 0x5f
        /*0082*/ 	.short	0x0101


	//----- nvinfo : EIATTR_VRC_CTA_INIT_COUNT
	.align		4
        /*0084*/ 	.byte	0x02, 0x4a
	.zero		1
	.zero		1


	//----- nvinfo : EIATTR_EXIT_INSTR_OFFSETS
	.align		4
        /*0088*/ 	.byte	0x04, 0x1c
        /*008a*/ 	.short	(.L_105 - .L_104)


	//   ....[0]....
.L_104:
        /*008c*/ 	.word	0x00000070


	//   ....[1]....
        /*0090*/ 	.word	0x00002150


	//   ....[2]....
        /*0094*/ 	.word	0x00002190


	//----- nvinfo : EIATTR_CRS_STACK_SIZE
	.align		4
.L_105:
        /*0098*/ 	.byte	0x04, 0x1e
        /*009a*/ 	.short	(.L_107 - .L_106)
.L_106:
        /*009c*/ 	.word	0x00000000


	//----- nvinfo : EIATTR_CBANK_PARAM_SIZE
	.align		4
.L_107:
        /*00a0*/ 	.byte	0x03, 0x19
        /*00a2*/ 	.short	0x0038


	//----- nvinfo : EIATTR_PARAM_CBANK
	.align		4
        /*00a4*/ 	.byte	0x04, 0x0a
        /*00a6*/ 	.short	(.L_109 - .L_108)
	.align		4
.L_108:
        /*00a8*/ 	.word	index@(.nv.constant0._Z15updateParticlesiPdS_S_S_dS_)
        /*00ac*/ 	.short	0x0380
        /*00ae*/ 	.short	0x0038


	//----- nvinfo : EIATTR_SW_WAR
	.align		4
.L_109:
        /*00b0*/ 	.byte	0x04, 0x36
        /*00b2*/ 	.short	(.L_111 - .L_110)
.L_110:
        /*00b4*/ 	.word	0x00000008
.L_111:


//--------------------- .nv.info._Z15calculateForcesiPdS_ddS_d --------------------------
	.section	.nv.info._Z15calculateForcesiPdS_ddS_d,"",@"SHT_CUDA_INFO"
	.sectionflags	@""
	.align	4


	//----- nvinfo : EIATTR_CUDA_API_VERSION
	.align		4
        /*0000*/ 	.byte	0x04, 0x37
        /*0002*/ 	.short	(.L_113 - .L_112)
.L_112:
        /*0004*/ 	.word	0x00000082


	//----- nvinfo : EIATTR_KPARAM_INFO
	.align		4
.L_113:
        /*0008*/ 	.byte	0x04, 0x17
        /*000a*/ 	.short	(.L_115 - .L_114)
.L_114:
        /*000c*/ 	.word	0x00000000
        /*0010*/ 	.short	0x0006
        /*0012*/ 	.short	0x0030
        /*0014*/ 	.byte	0x00, 0xf0, 0x21, 0x00


	//----- nvinfo : EIATTR_KPARAM_INFO
	.align		4
.L_115:
        /*0018*/ 	.byte	0x04, 0x17
        /*001a*/ 	.short	(.L_117 - .L_116)
.L_116:
        /*001c*/ 	.word	0x00000000
        /*0020*/ 	.short	0x0005
        /*0022*/ 	.short	0x0028
        /*0024*/ 	.byte	0x00, 0xf5, 0x21, 0x00


	//----- nvinfo : EIATTR_KPARAM_INFO
	.align		4
.L_117:
        /*0028*/ 	.byte	0x04, 0x17
        /*002a*/ 	.short	(.L_119 - .L_118)
.L_118:
        /*002c*/ 	.word	0x00000000
        /*0030*/ 	.short	0x0004
        /*0032*/ 	.short	0x0020
        /*0034*/ 	.byte	0x00, 0xf0, 0x21, 0x00


	//----- nvinfo : EIATTR_KPARAM_INFO
	.align		4
.L_119:
        /*0038*/ 	.byte	0x04, 0x17
        /*003a*/ 	.short	(.L_121 - .L_120)
.L_120:
        /*003c*/ 	.word	0x00000000
        /*0040*/ 	.short	0x0003
        /*0042*/ 	.short	0x0018
        /*0044*/ 	.byte	0x00, 0xf0, 0x21, 0x00


	//----- nvinfo : EIATTR_KPARAM_INFO
	.align		4
.L_121:
        /*0048*/ 	.byte	0x04, 0x17
        /*004a*/ 	.short	(.L_123 - .L_122)
.L_122:
        /*004c*/ 	.word	0x00000000
        /*0050*/ 	.short	0x0002
        /*0052*/ 	.short	0x0010
        /*0054*/ 	.byte	0x00, 0xf5, 0x21, 0x00


	//----- nvinfo : EIATTR_KPARAM_INFO
	.align		4
.L_123:
        /*0058*/ 	.byte	0x04, 0x17
        /*005a*/ 	.short	(.L_125 - .L_124)
.L_124:
        /*005c*/ 	.word	0x00000000
        /*0060*/ 	.short	0x0001
        /*0062*/ 	.short	0x0008
        /*0064*/ 	.byte	0x00, 0xf5, 0x21, 0x00


	//----- nvinfo : EIATTR_KPARAM_INFO
	.align		4
.L_125:
        /*0068*/ 	.byte	0x04, 0x17
        /*006a*/ 	.short	(.L_127 - .L_126)
.L_126:
        /*006c*/ 	.word	0x00000000
        /*0070*/ 	.short	0x0000
        /*0072*/ 	.short	0x0000
        /*0074*/ 	.byte	0x00, 0xf0, 0x11, 0x00


	//----- nvinfo : EIATTR_SPARSE_MMA_MASK
	.align		4
.L_127:
        /*0078*/ 	.byte	0x03, 0x50
        /*007a*/ 	.short	0x0000


	//----- nvinfo : EIATTR_MAXREG_COUNT
	.align		4
        /*007c*/ 	.byte	0x03, 0x1b
        /*007e*/ 	.short	0x00ff


	//----- nvinfo : EIATTR_MERCURY_ISA_VERSION
	.align		4
        /*0080*/ 	.byte	0x03, 0x5f
        /*0082*/ 	.short	0x0101


	//----- nvinfo : EIATTR_VRC_CTA_INIT_COUNT
	.align		4
        /*0084*/ 	.byte	0x02, 0x4a
	.zero		1
	.zero		1


	//----- nvinfo : EIATTR_EXIT_INSTR_OFFSETS
	.align		4
        /*0088*/ 	.byte	0x04, 0x1c
        /*008a*/ 	.short	(.L_129 - .L_128)


	//   ....[0]....
.L_128:
        /*008c*/ 	.word	0x00000070


	//   ....[1]....
        /*0090*/ 	.word	0x000046b0


	//----- nvinfo : EIATTR_CRS_STACK_SIZE
	.align		4
.L_129:
        /*0094*/ 	.byte	0x04, 0x1e
        /*0096*/ 	.short	(.L_131 - .L_130)
.L_130:
        /*0098*/ 	.word	0x00000000


	//----- nvinfo : EIATTR_CBANK_PARAM_SIZE
	.align		4
.L_131:
        /*009c*/ 	.byte	0x03, 0x19
        /*009e*/ 	.short	0x0038


	//----- nvinfo : EIATTR_PARAM_CBANK
	.align		4
        /*00a0*/ 	.byte	0x04, 0x0a
        /*00a2*/ 	.short	(.L_133 - .L_132)
	.align		4
.L_132:
        /*00a4*/ 	.word	index@(.nv.constant0._Z15calculateForcesiPdS_ddS_d)
        /*00a8*/ 	.short	0x0380
        /*00aa*/ 	.short	0x0038


	//----- nvinfo : EIATTR_SW_WAR
	.align		4
.L_133:
        /*00ac*/ 	.byte	0x04, 0x36
        /*00ae*/ 	.short	(.L_135 - .L_134)
.L_134:
        /*00b0*/ 	.word	0x00000008
.L_135:


//--------------------- .nv.callgraph             --------------------------
	.section	.nv.callgraph,"",@"SHT_CUDA_CALLGRAPH"
	.align	4
	.sectionentsize	8
	.align		4
        /*0000*/ 	.word	0x00000000
	.align		4
        /*0004*/ 	.word	0xffffffff
	.align		4
        /*0008*/ 	.word	0x00000000
	.align		4
        /*000c*/ 	.word	0xfffffffe
	.align		4
        /*0010*/ 	.word	0x00000000
	.align		4
        /*0014*/ 	.word	0xfffffffd
	.align		4
        /*0018*/ 	.word	0x00000000
	.align		4
        /*001c*/ 	.word	0xfffffffc


//--------------------- .text._Z20calculateTotalEnergyiPdS_S_ddS_S_d --------------------------
	.section	.text._Z20calculateTotalEnergyiPdS_S_ddS_S_d,"ax",@progbits
	.align	128
        .global         _Z20calculateTotalEnergyiPdS_S_ddS_S_d
        .type           _Z20calculateTotalEnergyiPdS_S_ddS_S_d,@function
        .size           _Z20calculateTotalEnergyiPdS_S_ddS_S_d,(.L_x_244 - _Z20calculateTotalEnergyiPdS_S_ddS_S_d)
        .other          _Z20calculateTotalEnergyiPdS_S_ddS_S_d,@"STO_CUDA_ENTRY STV_DEFAULT"
_Z20calculateTotalEnergyiPdS_S_ddS_S_d:
.text._Z20calculateTotalEnergyiPdS_S_ddS_S_d:
[----:B------:R-:W-:Y:S01]  /*0000*/  LDC R1, c[0x0][0x37c] ;  /* 0x0000df00ff017b82 */ /* 0x000fe20000000800 */
[----:B------:R-:W0:Y:S07]  /*0010*/  S2R R4, SR_TID.X ;  /* 0x0000000000047919 */ /* 0x000e2e0000002100 */
[----:B------:R-:W1:Y:S01]  /*0020*/  S2UR UR5, SR_CgaCtaId ;  /* 0x00000000000579c3 */ /* 0x000e620000008800 */
[----:B------:R-:W2:Y:S01]  /*0030*/  LDCU UR7, c[0x0][0x360] ;  /* 0x00006c00ff0777ac */ /* 0x000ea20008000800 */
[----:B------:R-:W-:Y:S01]  /*0040*/  BSSY.RECONVERGENT B0, `(.L_x_0) ;  /* 0x0000062000007945 */ /* 0x000fe20003800200 */
[----:B------:R-:W-:Y:S01]  /*0050*/  UMOV UR4, 0x400 ;  /* 0x0000040000047882 */ /* 0x000fe20000000000 */
[----:B------:R-:W3:Y:S04]  /*0060*/  LDCU UR8, c[0x0][0x380] ;  /* 0x00007000ff0877ac */ /* 0x000ee80008000800 */
[----:B------:R-:W2:Y:S01]  /*0070*/  S2UR UR6, SR_CTAID.X ;  /* 0x00000000000679c3 */ /* 0x000ea20000002500 */
[----:B------:R-:W4:Y:S01]  /*0080*/  LDCU.64 UR10, c[0x0][0x358] ;  /* 0x00006b00ff0a77ac */ /* 0x000f220008000a00 */
[----:B-1----:R-:W-:-:S06]  /*0090*/  ULEA UR4, UR5, UR4, 0x18 ;  /* 0x0000000405047291 */ /* 0x002fcc000f8ec0ff */
[----:B0-----:R-:W-:Y:S01]  /*00a0*/  LEA R5, R4, UR4, 0x3 ;  /* 0x0000000404057c11 */ /* 0x001fe2000f8e18ff */
[----:B--2---:R-:W-:Y:S01]  /*00b0*/  UIMAD UR5, UR6, UR7, URZ ;  /* 0x00000007060572a4 */ /* 0x004fe2000f8e02ff */
[----:B------:R-:W-:-:S03]  /*00c0*/  UMOV UR4, URZ ;  /* 0x000000ff00047c82 */ /* 0x000fc60008000000 */
[----:B------:R0:W-:Y:S02]  /*00d0*/  STS.64 [R5], RZ ;  /* 0x000000ff05007388 */ /* 0x0001e40000000a00 */
[----:B------:R-:W-:-:S05]  /*00e0*/  VIADD R6, R4, UR5 ;  /* 0x0000000504067c36 */ /* 0x000fca0008000000 */
[----:B---3--:R-:W-:-:S13]  /*00f0*/  ISETP.GE.AND P0, PT, R6, UR8, PT ;  /* 0x0000000806007c0c */ /* 0x008fda000bf06270 */
[----:B0---4-:R-:W-:Y:S05]  /*0100*/  @P0 BRA `(.L_x_1) ;  /* 0x0000000400540947 */ /* 0x011fea0003800000 */
[----:B------:R-:W0:Y:S01]  /*0110*/  LDC.64 R2, c[0x0][0x390] ;  /* 0x0000e400ff027b82 */ /* 0x000e220000000a00 */
[----:B------:R-:W-:-:S07]  /*0120*/  IMAD R7, R6, 0x3, RZ ;  /* 0x0000000306077824 */ /* 0x000fce00078e02ff */
[----:B------:R-:W1:Y:S01]  /*0130*/  LDC.64 R10, c[0x0][0x398] ;  /* 0x0000e600ff0a7b82 */ /* 0x000e620000000a00 */
[----:B0-----:R-:W-:-:S05]  /*0140*/  IMAD.WIDE R2, R7, 0x8, R2 ;  /* 0x0000000807027825 */ /* 0x001fca00078e0202 */
[----:B------:R-:W2:Y:S01]  /*0150*/  LDG.E.64 R12, desc[UR10][R2.64] ;  /* 0x0000000a020c7981 */ /* 0x000ea2000c1e1b00 */
[----:B-1----:R-:W-:-:S06]  /*0160*/  IMAD.WIDE R10, R6, 0x8, R10 ;  /* 0x00000008060a7825 */ /* 0x002fcc00078e020a */
[----:B------:R-:W5:Y:S01]  /*0170*/  LDG.E.64 R10, desc[UR10][R10.64] ;  /* 0x0000000a0a0a7981 */ /* 0x000f62000c1e1b00 */
[----:B------:R-:W-:Y:S01]  /*0180*/  BSSY.RECONVERGENT B1, `(.L_x_2) ;  /* 0x0000005000017945 */ /* 0x000fe20003800200 */
[----:B------:R-:W-:Y:S01]  /*0190*/  IMAD.MOV.U32 R43, RZ, RZ, 0x40000000 ;  /* 0x40000000ff2b7424 */ /* 0x000fe200078e00ff */
[----:B------:R-:W-:Y:S01]  /*01a0*/  MOV R0, 0x1d0 ;  /* 0x000001d000007802 */ /* 0x000fe20000000f00 */
[----:B--2---:R-:W-:-:S11]  /*01b0*/  DADD R44, -RZ, |R12| ;  /* 0x00000000ff2c7229 */ /* 0x004fd6000000050c */
[----:B-----5:R-:W-:Y:S05]  /*01c0*/  CALL.REL.NOINC `($_Z20calculateTotalEnergyiPdS_S_ddS_S_d$__internal_accurate_pow) ;  /* 0x0000001c008c7944 */ /* 0x020fea0003c00000 */
[----:B------:R-:W-:Y:S05]  /*01d0*/  BSYNC.RECONVERGENT B1 ;  /* 0x0000000000017941 */ /* 0x000fea0003800200 */
.L_x_2:
[----:B------:R-:W2:Y:S01]  /*01e0*/  LDG.E.64 R8, desc[UR10][R2.64+0x8] ;  /* 0x0000080a02087981 */ /* 0x000ea2000c1e1b00 */
[C---:B------:R-:W-:Y:S01]  /*01f0*/  DADD R14, R12.reuse, 2 ;  /* 0x400000000c0e7429 */ /* 0x040fe20000000000 */
[----:B------:R-:W-:Y:S01]  /*0200*/  BSSY.RECONVERGENT B1, `(.L_x_3) ;  /* 0x000000f000017945 */ /* 0x000fe20003800200 */
[C---:B------:R-:W-:Y:S02]  /*0210*/  DSETP.NEU.AND P1, PT, R12.reuse, RZ, PT ;  /* 0x000000ff0c00722a */ /* 0x040fe40003f2d000 */
[----:B------:R-:W-:-:S06]  /*0220*/  DSETP.NEU.AND P0, PT, R12, 1, PT ;  /* 0x3ff000000c00742a */ /* 0x000fcc0003f0d000 */
[----:B------:R-:W-:-:S04]  /*0230*/  LOP3.LUT R0, R15, 0x7ff00000, RZ, 0xc0, !PT ;  /* 0x7ff000000f007812 */ /* 0x000fc800078ec0ff */
[----:B------:R-:W-:Y:S02]  /*0240*/  ISETP.NE.AND P2, PT, R0, 0x7ff00000, PT ;  /* 0x7ff000000000780c */ /* 0x000fe40003f45270 */
[----:B------:R-:W-:Y:S01]  /*0250*/  @!P1 CS2R R26, SRZ ;  /* 0x00000000001a9805 */ /* 0x000fe2000001ff00 */
[----:B--2---:R-:W-:-:S10]  /*0260*/  DADD R14, -RZ, |R8| ;  /* 0x00000000ff0e7229 */ /* 0x004fd40000000508 */
[----:B------:R-:W-:Y:S01]  /*0270*/  IMAD.MOV.U32 R44, RZ, RZ, R14 ;  /* 0x000000ffff2c7224 */ /* 0x000fe200078e000e */
[----:B------:R-:W-:Y:S06]  /*0280*/  @P2 BRA `(.L_x_4) ;  /* 0x0000000000182947 */ /* 0x000fec0003800000 */
[----:B------:R-:W-:-:S14]  /*0290*/  DSETP.NAN.AND P1, PT, R12, R12, PT ;  /* 0x0000000c0c00722a */ /* 0x000fdc0003f28000 */
[----:B------:R-:W-:Y:S01]  /*02a0*/  @P1 DADD R26, R12, 2 ;  /* 0x400000000c1a1429 */ /* 0x000fe20000000000 */
[----:B------:R-:W-:Y:S10]  /*02b0*/  @P1 BRA `(.L_x_4) ;  /* 0x00000000000c1947 */ /* 0x000ff40003800000 */
[----:B------:R-:W-:-:S14]  /*02c0*/  DSETP.NEU.AND P1, PT, |R12|, +INF , PT ;  /* 0x7ff000000c00742a */ /* 0x000fdc0003f2d200 */
[----:B------:R-:W-:Y:S02]  /*02d0*/  @!P1 IMAD.MOV.U32 R26, RZ, RZ, 0x0 ;  /* 0x00000000ff1a9424 */ /* 0x000fe400078e00ff */
[----:B------:R-:W-:-:S07]  /*02e0*/  @!P1 IMAD.MOV.U32 R27, RZ, RZ, 0x7ff00000 ;  /* 0x7ff00000ff1b9424 */ /* 0x000fce00078e00ff */
.L_x_4:
[----:B------:R-:W-:Y:S05]  /*02f0*/  BSYNC.RECONVERGENT B1 ;  /* 0x0000000000017941 */ /* 0x000fea0003800200 */
.L_x_3:
[----:B------:R-:W-:Y:S01]  /*0300*/  BSSY.RECONVERGENT B1, `(.L_x_5) ;  /* 0x0000007000017945 */ /* 0x000fe20003800200 */
[----:B------:R-:W-:Y:S01]  /*0310*/  FSEL R12, R26, RZ, P0 ;  /* 0x000000ff1a0c7208 */ /* 0x000fe20000000000 */
[----:B------:R-:W-:Y:S01]  /*0320*/  IMAD.MOV.U32 R45, RZ, RZ, R15 ;  /* 0x000000ffff2d7224 */ /* 0x000fe200078e000f */
[----:B------:R-:W-:Y:S01]  /*0330*/  FSEL R13, R27, 1.875, P0 ;  /* 0x3ff000001b0d7808 */ /* 0x000fe20000000000 */
[----:B------:R-:W-:Y:S01]  /*0340*/  IMAD.MOV.U32 R43, RZ, RZ, 0x40000000 ;  /* 0x40000000ff2b7424 */ /* 0x000fe200078e00ff */
[----:B------:R-:W-:-:S07]  /*0350*/  MOV R0, 0x370 ;  /* 0x0000037000007802 */ /* 0x000fce0000000f00 */
[----:B------:R-:W-:Y:S05]  /*0360*/  CALL.REL.NOINC `($_Z20calculateTotalEnergyiPdS_S_ddS_S_d$__internal_accurate_pow) ;  /* 0x0000001c00247944 */ /* 0x000fea0003c00000 */
[----:B------:R-:W-:Y:S05]  /*0370*/  BSYNC.RECONVERGENT B1 ;  /* 0x0000000000017941 */ /* 0x000fea0003800200 */
.L_x_5:
        /* <DEDUP_REMOVED lines=9> */
[----:B------:R-:W-:Y:S05]  /*0410*/  @P2 BRA `(.L_x_7) ;  /* 0x0000000000182947 */ /* 0x000fea0003800000 */
[----:B------:R-:W-:-:S14]  /*0420*/  DSETP.NAN.AND P1, PT, R8, R8, PT ;  /* 0x000000080800722a */ /* 0x000fdc0003f28000 */
[----:B------:R-:W-:Y:S01]  /*0430*/  @P1 DADD R26, R8, 2 ;  /* 0x40000000081a1429 */ /* 0x000fe20000000000 */
[----:B------:R-:W-:Y:S10]  /*0440*/  @P1 BRA `(.L_x_7) ;  /* 0x00000000000c1947 */ /* 0x000ff40003800000 */
[----:B------:R-:W-:-:S14]  /*0450*/  DSETP.NEU.AND P1, PT, |R8|, +INF , PT ;  /* 0x7ff000000800742a */ /* 0x000fdc0003f2d200 */
[----:B------:R-:W-:Y:S02]  /*0460*/  @!P1 IMAD.MOV.U32 R26, RZ, RZ, 0x0 ;  /* 0x00000000ff1a9424 */ /* 0x000fe400078e00ff */
[----:B------:R-:W-:-:S07]  /*0470*/  @!P1 IMAD.MOV.U32 R27, RZ, RZ, 0x7ff00000 ;  /* 0x7ff00000ff1b9424 */ /* 0x000fce00078e00ff */
.L_x_7:
[----:B------:R-:W-:Y:S05]  /*0480*/  BSYNC.RECONVERGENT B1 ;  /* 0x0000000000017941 */ /* 0x000fea0003800200 */
.L_x_6:
[----:B------:R-:W-:Y:S01]  /*0490*/  FSEL R8, R26, RZ, P0 ;  /* 0x000000ff1a087208 */ /* 0x000fe20000000000 */
[----:B------:R-:W-:Y:S01]  /*04a0*/  BSSY.RECONVERGENT B1, `(.L_x_8) ;  /* 0x0000006000017945 */ /* 0x000fe20003800200 */
[----:B------:R-:W-:Y:S01]  /*04b0*/  FSEL R9, R27, 1.875, P0 ;  /* 0x3ff000001b097808 */ /* 0x000fe20000000000 */
[----:B------:R-:W-:Y:S01]  /*04c0*/  IMAD.MOV.U32 R43, RZ, RZ, 0x40000000 ;  /* 0x40000000ff2b7424 */ /* 0x000fe200078e00ff */
[----:B------:R-:W-:-:S04]  /*04d0*/  MOV R0, 0x500 ;  /* 0x0000050000007802 */ /* 0x000fc80000000f00 */
[----:B------:R-:W-:-:S11]  /*04e0*/  DADD R12, R12, R8 ;  /* 0x000000000c0c7229 */ /* 0x000fd60000000008 */
[----:B------:R-:W-:Y:S05]  /*04f0*/  CALL.REL.NOINC `($_Z20calculateTotalEnergyiPdS_S_ddS_S_d$__internal_accurate_pow) ;  /* 0x0000001800c07944 */ /* 0x000fea0003c00000 */
[----:B------:R-:W-:Y:S05]  /*0500*/  BSYNC.RECONVERGENT B1 ;  /* 0x0000000000017941 */ /* 0x000fea0003800200 */
.L_x_8:
[C---:B------:R-:W-:Y:S01]  /*0510*/  DADD R8, R2.reuse, 2 ;  /* 0x4000000002087429 */ /* 0x040fe20000000000 */
[----:B------:R-:W-:Y:S01]  /*0520*/  BSSY.RECONVERGENT B1, `(.L_x_9) ;  /* 0x000000d000017945 */ /* 0x000fe20003800200 */
[C---:B------:R-:W-:Y:S02]  /*0530*/  DSETP.NEU.AND P1, PT, R2.reuse, RZ, PT ;  /* 0x000000ff0200722a */ /* 0x040fe40003f2d000 */
[----:B------:R-:W-:-:S06]  /*0540*/  DSETP.NEU.AND P0, PT, R2, 1, PT ;  /* 0x3ff000000200742a */ /* 0x000fcc0003f0d000 */
[----:B------:R-:W-:-:S04]  /*0550*/  LOP3.LUT R8, R9, 0x7ff00000, RZ, 0xc0, !PT ;  /* 0x7ff0000009087812 */ /* 0x000fc800078ec0ff */
[----:B------:R-:W-:Y:S02]  /*0560*/  ISETP.NE.AND P2, PT, R8, 0x7ff00000, PT ;  /* 0x7ff000000800780c */ /* 0x000fe40003f45270 */
[----:B------:R-:W-:-:S11]  /*0570*/  @!P1 CS2R R26, SRZ ;  /* 0x00000000001a9805 */ /* 0x000fd6000001ff00 */
[----:B------:R-:W-:Y:S05]  /*0580*/  @P2 BRA `(.L_x_10) ;  /* 0x0000000000182947 */ /* 0x000fea0003800000 */
[----:B------:R-:W-:-:S14]  /*0590*/  DSETP.NAN.AND P1, PT, R2, R2, PT ;  /* 0x000000020200722a */ /* 0x000fdc0003f28000 */
[----:B------:R-:W-:Y:S01]  /*05a0*/  @P1 DADD R26, R2, 2 ;  /* 0x40000000021a1429 */ /* 0x000fe20000000000 */
[----:B------:R-:W-:Y:S10]  /*05b0*/  @P1 BRA `(.L_x_10) ;  /* 0x00000000000c1947 */ /* 0x000ff40003800000 */
[----:B------:R-:W-:-:S14]  /*05c0*/  DSETP.NEU.AND P1, PT, |R2|, +INF , PT ;  /* 0x7ff000000200742a */ /* 0x000fdc0003f2d200 */
[----:B------:R-:W-:Y:S02]  /*05d0*/  @!P1 IMAD.MOV.U32 R26, RZ, RZ, 0x0 ;  /* 0x00000000ff1a9424 */ /* 0x000fe400078e00ff */
[----:B------:R-:W-:-:S07]  /*05e0*/  @!P1 IMAD.MOV.U32 R27, RZ, RZ, 0x7ff00000 ;  /* 0x7ff00000ff1b9424 */ /* 0x000fce00078e00ff */
.L_x_10:
[----:B------:R-:W-:Y:S05]  /*05f0*/  BSYNC.RECONVERGENT B1 ;  /* 0x0000000000017941 */ /* 0x000fea0003800200 */
.L_x_9:
[----:B------:R-:W-:Y:S01]  /*0600*/  FSEL R2, R26, RZ, P0 ;  /* 0x000000ff1a027208 */ /* 0x000fe20000000000 */
[----:B------:R-:W-:Y:S01]  /*0610*/  DMUL R10, R10, 0.5 ;  /* 0x3fe000000a0a7828 */ /* 0x000fe20000000000 */
[----:B------:R-:W-:-:S06]  /*0620*/  FSEL R3, R27, 1.875, P0 ;  /* 0x3ff000001b037808 */ /* 0x000fcc0000000000 */
[----:B------:R-:W-:-:S08]  /*0630*/  DADD R12, R12, R2 ;  /* 0x000000000c0c7229 */ /* 0x000fd00000000002 */
[----:B------:R-:W-:-:S07]  /*0640*/  DFMA R10, R12, R10, RZ ;  /* 0x0000000a0c0a722b */ /* 0x000fce00000000ff */
[----:B------:R0:W-:Y:S04]  /*0650*/  STS.64 [R5], R10 ;  /* 0x0000000a05007388 */ /* 0x0001e80000000a00 */
.L_x_1:
[----:B------:R-:W-:Y:S05]  /*0660*/  BSYNC.RECONVERGENT B0 ;  /* 0x0000000000007941 */ /* 0x000fea0003800200 */
.L_x_0:
[----:B------:R-:W1:Y:S01]  /*0670*/  LDCU UR6, c[0x0][0x380] ;  /* 0x00007000ff0677ac */ /* 0x000e620008000800 */
[----:B------:R-:W-:Y:S01]  /*0680*/  VIADDMNMX R0, R6, 0x1, R6, !PT ;  /* 0x0000000106007846 */ /* 0x000fe20007800106 */
[----:B------:R-:W-:Y:S01]  /*0690*/  BSSY.RECONVERGENT B0, `(.L_x_11) ;  /* 0x000009f000007945 */ /* 0x000fe20003800200 */
[----:B------:R-:W2:Y:S01]  /*06a0*/  LDCU UR18, c[0x0][0x380] ;  /* 0x00007000ff1277ac */ /* 0x000ea20008000800 */
[----:B------:R-:W3:Y:S01]  /*06b0*/  LDCU.64 UR12, c[0x0][0x3a0] ;  /* 0x00007400ff0c77ac */ /* 0x000ee20008000a00 */
[----:B------:R-:W4:Y:S01]  /*06c0*/  LDCU.64 UR8, c[0x0][0x3c0] ;  /* 0x00007800ff0877ac */ /* 0x000f220008000a00 */
[----:B------:R-:W-:Y:S01]  /*06d0*/  BAR.SYNC.DEFER_BLOCKING 0x0 ;  /* 0x0000000000007b1d */ /* 0x000fe20000010000 */
[----:B-1----:R-:W-:-:S13]  /*06e0*/  ISETP.GE.AND P0, PT, R0, UR6, PT ;  /* 0x0000000600007c0c */ /* 0x002fda000bf06270 */
[----:B--234-:R-:W-:Y:S05]  /*06f0*/  @P0 BRA `(.L_x_12) ;  /* 0x0000000800600947 */ /* 0x01cfea0003800000 */
[----:B------:R-:W1:Y:S01]  /*0700*/  LDC.64 R2, c[0x0][0x388] ;  /* 0x0000e200ff027b82 */ /* 0x000e620000000a00 */
[----:B------:R-:W-:-:S07]  /*0710*/  IMAD R7, R6, 0x3, RZ ;  /* 0x0000000306077824 */ /* 0x000fce00078e02ff */
[----:B------:R-:W2:Y:S08]  /*0720*/  LDC.64 R22, c[0x0][0x3b8] ;  /* 0x0000ee00ff167b82 */ /* 0x000eb00000000a00 */
[----:B------:R-:W3:Y:S01]  /*0730*/  LDC.64 R8, c[0x0][0x3a8] ;  /* 0x0000ea00ff087b82 */ /* 0x000ee20000000a00 */
[----:B-1----:R-:W-:-:S05]  /*0740*/  IMAD.WIDE R2, R7, 0x8, R2 ;  /* 0x0000000807027825 */ /* 0x002fca00078e0202 */
[----:B------:R1:W5:Y:S04]  /*0750*/  LDG.E.64 R14, desc[UR10][R2.64] ;  /* 0x0000000a020e7981 */ /* 0x000368000c1e1b00 */
[----:B--2---:R1:W5:Y:S04]  /*0760*/  LDG.E.64 R20, desc[UR10][R22.64] ;  /* 0x0000000a16147981 */ /* 0x004368000c1e1b00 */
[----:B------:R1:W5:Y:S04]  /*0770*/  LDG.E.64 R18, desc[UR10][R22.64+0x8] ;  /* 0x0000080a16127981 */ /* 0x000368000c1e1b00 */
[----:B------:R1:W5:Y:S04]  /*0780*/  LDG.E.64 R16, desc[UR10][R22.64+0x10] ;  /* 0x0000100a16107981 */ /* 0x000368000c1e1b00 */
[----:B------:R1:W5:Y:S04]  /*0790*/  LDG.E.64 R12, desc[UR10][R2.64+0x8] ;  /* 0x0000080a020c7981 */ /* 0x000368000c1e1b00 */
[----:B0-----:R1:W5:Y:S01]  /*07a0*/  LDG.E.64 R10, desc[UR10][R2.64+0x10] ;  /* 0x0000100a020a7981 */ /* 0x001362000c1e1b00 */
[----:B------:R-:W-:Y:S01]  /*07b0*/  VIADD R7, R4, UR5 ;  /* 0x0000000504077c36 */ /* 0x000fe20008000000 */
[----:B---3--:R-:W-:-:S03]  /*07c0*/  DMUL R8, R8, 4 ;  /* 0x4010000008087828 */ /* 0x008fc60000000000 */
[----:B------:R-:W-:-:S08]  /*07d0*/  IMAD R7, R7, 0x3, RZ ;  /* 0x0000000307077824 */ /* 0x000fd000078e02ff */
.L_x_31:
[----:B01----:R-:W0:Y:S01]  /*07e0*/  LDC.64 R22, c[0x0][0x388] ;  /* 0x0000e200ff167b82 */ /* 0x003e220000000a00 */
[----:B------:R-:W-:-:S04]  /*07f0*/  VIADD R7, R7, 0x3 ;  /* 0x0000000307077836 */ /* 0x000fc80000000000 */
[----:B0-----:R-:W-:-:S05]  /*0800*/  IMAD.WIDE R22, R7, 0x8, R22 ;  /* 0x0000000807167825 */ /* 0x001fca00078e0216 */
[----:B------:R-:W2:Y:S04]  /*0810*/  LDG.E.64 R2, desc[UR10][R22.64+0x8] ;  /* 0x0000080a16027981 */ /* 0x000ea8000c1e1b00 */
[----:B------:R-:W3:Y:S04]  /*0820*/  LDG.E.64 R26, desc[UR10][R22.64+0x10] ;  /* 0x0000100a161a7981 */ /* 0x000ee8000c1e1b00 */
[----:B------:R-:W4:Y:S01]  /*0830*/  LDG.E.64 R24, desc[UR10][R22.64] ;  /* 0x0000000a16187981 */ /* 0x000f22000c1e1b00 */
[----:B-----5:R-:W-:Y:S01]  /*0840*/  DMUL R30, R18, 0.5 ;  /* 0x3fe00000121e7828 */ /* 0x020fe20000000000 */
[----:B------:R-:W-:Y:S01]  /*0850*/  BSSY.RECONVERGENT B1, `(.L_x_13) ;  /* 0x0000010000017945 */ /* 0x000fe20003800200 */
[----:B------:R-:W-:-:S02]  /*0860*/  DMUL R32, R16, 0.5 ;  /* 0x3fe0000010207828 */ /* 0x000fc40000000000 */
[----:B--2---:R-:W-:Y:S02]  /*0870*/  DADD R28, -R12, R2 ;  /* 0x000000000c1c7229 */ /* 0x004fe40000000102 */
[----:B---3--:R-:W-:Y:S02]  /*0880*/  DADD R2, -R10, R26 ;  /* 0x000000000a027229 */ /* 0x008fe4000000011a */
[----:B------:R-:W-:Y:S02]  /*0890*/  DMUL R26, R20, 0.5 ;  /* 0x3fe00000141a7828 */ /* 0x000fe40000000000 */
[----:B----4-:R-:W-:Y:S02]  /*08a0*/  DADD R24, -R14, R24 ;  /* 0x000000000e187229 */ /* 0x010fe40000000118 */
[----:B------:R-:W-:Y:S02]  /*08b0*/  DSETP.GT.AND P0, PT, R28, R30, PT ;  /* 0x0000001e1c00722a */ /* 0x000fe40003f04000 */
[----:B------:R-:W-:-:S04]  /*08c0*/  DSETP.GT.AND P1, PT, R2, R32, PT ;  /* 0x000000200200722a */ /* 0x000fc80003f24000 */
[----:B------:R-:W-:-:S08]  /*08d0*/  DSETP.GT.AND P2, PT, R24, R26, PT ;  /* 0x0000001a1800722a */ /* 0x000fd00003f44000 */
[----:B------:R-:W-:Y:S02]  /*08e0*/  @P0 DADD R28, -R18, R28 ;  /* 0x00000000121c0229 */ /* 0x000fe4000000011c */
[----:B------:R-:W-:-:S04]  /*08f0*/  @P1 DADD R2, -R16, R2 ;  /* 0x0000000010021229 */ /* 0x000fc80000000102 */
[----:B------:R-:W-:Y:S01]  /*0900*/  @P2 DADD R24, -R20, R24 ;  /* 0x0000000014182229 */ /* 0x000fe20000000118 */
[----:B------:R-:W-:Y:S10]  /*0910*/  @P2 BRA `(.L_x_14) ;  /* 0x00000000000c2947 */ /* 0x000ff40003800000 */
[----:B------:R-:W-:-:S08]  /*0920*/  DMUL R22, R20, -0.5 ;  /* 0xbfe0000014167828 */ /* 0x000fd00000000000 */
[----:B------:R-:W-:-:S14]  /*0930*/  DSETP.GEU.AND P2, PT, R24, R22, PT ;  /* 0x000000161800722a */ /* 0x000fdc0003f4e000 */
[----:B------:R-:W-:-:S11]  /*0940*/  @!P2 DADD R24, R20, R24 ;  /* 0x000000001418a229 */ /* 0x000fd60000000018 */
.L_x_14:
[----:B------:R-:W-:Y:S05]  /*0950*/  BSYNC.RECONVERGENT B1 ;  /* 0x0000000000017941 */ /* 0x000fea0003800200 */
.L_x_13:
[----:B------:R-:W-:Y:S04]  /*0960*/  BSSY.RECONVERGENT B1, `(.L_x_15) ;  /* 0x0000005000017945 */ /* 0x000fe80003800200 */
[----:B------:R-:W-:Y:S05]  /*0970*/  @P0 BRA `(.L_x_16) ;  /* 0x00000000000c0947 */ /* 0x000fea0003800000 */
[----:B------:R-:W-:-:S08]  /*0980*/  DMUL R22, R18, -0.5 ;  /* 0xbfe0000012167828 */ /* 0x000fd00000000000 */
[----:B------:R-:W-:-:S14]  /*0990*/  DSETP.GEU.AND P0, PT, R28, R22, PT ;  /* 0x000000161c00722a */ /* 0x000fdc0003f0e000 */
[----:B------:R-:W-:-:S11]  /*09a0*/  @!P0 DADD R28, R18, R28 ;  /* 0x00000000121c8229 */ /* 0x000fd6000000001c */
.L_x_16:
[----:B------:R-:W-:Y:S05]  /*09b0*/  BSYNC.RECONVERGENT B1 ;  /* 0x0000000000017941 */ /* 0x000fea0003800200 */
.L_x_15:
[----:B------:R-:W-:Y:S04]  /*09c0*/  BSSY.RECONVERGENT B1, `(.L_x_17) ;  /* 0x0000005000017945 */ /* 0x000fe80003800200 */
[----:B------:R-:W-:Y:S05]  /*09d0*/  @P1 BRA `(.L_x_18) ;  /* 0x00000000000c1947 */ /* 0x000fea0003800000 */
[----:B------:R-:W-:-:S08]  /*09e0*/  DMUL R22, R16, -0.5 ;  /* 0xbfe0000010167828 */ /* 0x000fd00000000000 */
[----:B------:R-:W-:-:S14]  /*09f0*/  DSETP.GEU.AND P0, PT, R2, R22, PT ;  /* 0x000000160200722a */ /* 0x000fdc0003f0e000 */
[----:B------:R-:W-:-:S11]  /*0a00*/  @!P0 DADD R2, R16, R2 ;  /* 0x0000000010028229 */ /* 0x000fd60000000002 */
.L_x_18:
[----:B------:R-:W-:Y:S05]  /*0a10*/  BSYNC.RECONVERGENT B1 ;  /* 0x0000000000017941 */ /* 0x000fea0003800200 */
.L_x_17:
[----:B------:R-:W-:Y:S01]  /*0a20*/  DMUL R28, R28, R28 ;  /* 0x0000001c1c1c7228 */ /* 0x000fe20000000000 */
[----:B------:R-:W-:Y:S01]  /*0a30*/  IMAD.MOV.U32 R26, RZ, RZ, 0x0 ;  /* 0x00000000ff1a7424 */ /* 0x000fe200078e00ff */
[----:B------:R-:W-:Y:S01]  /*0a40*/  BSSY.RECONVERGENT B1, `(.L_x_19) ;  /* 0x0000014000017945 */ /* 0x000fe20003800200 */
[----:B------:R-:W-:-:S05]  /*0a50*/  IMAD.MOV.U32 R27, RZ, RZ, 0x3fd80000 ;  /* 0x3fd80000ff1b7424 */ /* 0x000fca00078e00ff */
[----:B------:R-:W-:-:S08]  /*0a60*/  DFMA R24, R24, R24, R28 ;  /* 0x000000181818722b */ /* 0x000fd0000000001c */
[----:B------:R-:W-:-:S06]  /*0a70*/  DFMA R24, R2, R2, R24 ;  /* 0x000000020218722b */ /* 0x000fcc0000000018 */
[----:B------:R-:W0:Y:S04]  /*0a80*/  MUFU.RSQ64H R3, R25 ;  /* 0x0000001900037308 */ /* 0x000e280000001c00 */
[----:B------:R-:W-:-:S05]  /*0a90*/  VIADD R2, R25, 0xfcb00000 ;  /* 0xfcb0000019027836 */ /* 0x000fca0000000000 */
[----:B------:R-:W-:Y:S01]  /*0aa0*/  ISETP.GE.U32.AND P0, PT, R2, 0x7ca00000, PT ;  /* 0x7ca000000200780c */ /* 0x000fe20003f06070 */
[----:B0-----:R-:W-:-:S08]  /*0ab0*/  DMUL R22, R2, R2 ;  /* 0x0000000202167228 */ /* 0x001fd00000000000 */
[----:B------:R-:W-:-:S08]  /*0ac0*/  DFMA R22, R24, -R22, 1 ;  /* 0x3ff000001816742b */ /* 0x000fd00000000816 */
[----:B------:R-:W-:Y:S02]  /*0ad0*/  DFMA R26, R22, R26, 0.5 ;  /* 0x3fe00000161a742b */ /* 0x000fe4000000001a */
[----:B------:R-:W-:-:S08]  /*0ae0*/  DMUL R22, R2, R22 ;  /* 0x0000001602167228 */ /* 0x000fd00000000000 */
[----:B------:R-:W-:-:S08]  /*0af0*/  DFMA R28, R26, R22, R2 ;  /* 0x000000161a1c722b */ /* 0x000fd00000000002 */
[----:B------:R-:W-:Y:S02]  /*0b00*/  DMUL R30, R24, R28 ;  /* 0x0000001c181e7228 */ /* 0x000fe40000000000 */
[----:B------:R-:W-:Y:S02]  /*0b10*/  VIADD R27, R29, 0xfff00000 ;  /* 0xfff000001d1b7836 */ /* 0x000fe40000000000 */
[----:B------:R-:W-:-:S04]  /*0b20*/  IMAD.MOV.U32 R26, RZ, RZ, R28 ;  /* 0x000000ffff1a7224 */ /* 0x000fc800078e001c */
[----:B------:R-:W-:-:S08]  /*0b30*/  DFMA R32, R30, -R30, R24 ;  /* 0x8000001e1e20722b */ /* 0x000fd00000000018 */
[----:B------:R-:W-:Y:S01]  /*0b40*/  DFMA R22, R32, R26, R30 ;  /* 0x0000001a2016722b */ /* 0x000fe2000000001e */
[----:B------:R-:W-:Y:S10]  /*0b50*/  @!P0 BRA `(.L_x_20) ;  /* 0x0000000000088947 */ /* 0x000ff40003800000 */
[----:B------:R-:W-:-:S07]  /*0b60*/  MOV R0, 0xb80 ;  /* 0x00000b8000007802 */ /* 0x000fce0000000f00 */
[----:B------:R-:W-:Y:S05]  /*0b70*/  CALL.REL.NOINC `($__internal_1_$__cuda_sm20_dsqrt_rn_f64_mediumpath_v1) ;  /* 0x0000001000647944 */ /* 0x000fea0003c00000 */
.L_x_20:
[----:B------:R-:W-:Y:S05]  /*0b80*/  BSYNC.RECONVERGENT B1 ;  /* 0x0000000000017941 */ /* 0x000fea0003800200 */
.L_x_19:
[----:B------:R-:W-:Y:S01]  /*0b90*/  DSETP.GTU.AND P0, PT, R22, UR8, PT ;  /* 0x0000000816007e2a */ /* 0x000fe2000bf0c000 */
[----:B------:R-:W-:-:S13]  /*0ba0*/  BSSY.RECONVERGENT B1, `(.L_x_21) ;  /* 0x0000049000017945 */ /* 0x000fda0003800200 */
[----:B------:R-:W-:Y:S05]  /*0bb0*/  @P0 BRA `(.L_x_22) ;  /* 0x00000004001c0947 */ /* 0x000fea0003800000 */
[----:B------:R-:W0:Y:S01]  /*0bc0*/  MUFU.RCP64H R3, R23 ;  /* 0x0000001700037308 */ /* 0x000e220000001800 */
[----:B------:R-:W-:Y:S01]  /*0bd0*/  IMAD.MOV.U32 R2, RZ, RZ, 0x1 ;  /* 0x00000001ff027424 */ /* 0x000fe200078e00ff */
[----:B------:R-:W1:Y:S01]  /*0be0*/  LDC R0, c[0x0][0x3a4] ;  /* 0x0000e900ff007b82 */ /* 0x000e620000000800 */
[----:B------:R-:W-:Y:S04]  /*0bf0*/  BSSY.RECONVERGENT B2, `(.L_x_23) ;  /* 0x0000011000027945 */ /* 0x000fe80003800200 */
[----:B0-----:R-:W-:-:S08]  /*0c00*/  DFMA R24, R2, -R22, 1 ;  /* 0x3ff000000218742b */ /* 0x001fd00000000816 */
[----:B------:R-:W-:Y:S01]  /*0c10*/  DFMA R24, R24, R24, R24 ;  /* 0x000000181818722b */ /* 0x000fe20000000018 */
[----:B-1----:R-:W-:-:S07]  /*0c20*/  FSETP.GEU.AND P1, PT, |R0|, 6.5827683646048100446e-37, PT ;  /* 0x036000000000780b */ /* 0x002fce0003f2e200 */
[----:B------:R-:W-:-:S08]  /*0c30*/  DFMA R24, R2, R24, R2 ;  /* 0x000000180218722b */ /* 0x000fd00000000002 */
[----:B------:R-:W-:-:S08]  /*0c40*/  DFMA R2, R24, -R22, 1 ;  /* 0x3ff000001802742b */ /* 0x000fd00000000816 */
[----:B------:R-:W-:-:S08]  /*0c50*/  DFMA R2, R24, R2, R24 ;  /* 0x000000021802722b */ /* 0x000fd00000000018 */
[----:B------:R-:W-:-:S08]  /*0c60*/  DMUL R24, R2, UR12 ;  /* 0x0000000c02187c28 */ /* 0x000fd00008000000 */
[----:B------:R-:W-:-:S08]  /*0c70*/  DFMA R26, R24, -R22, UR12 ;  /* 0x0000000c181a7e2b */ /* 0x000fd00008000816 */
[----:B------:R-:W-:-:S10]  /*0c80*/  DFMA R2, R2, R26, R24 ;  /* 0x0000001a0202722b */ /* 0x000fd40000000018 */
[----:B------:R-:W-:-:S05]  /*0c90*/  FFMA R24, RZ, R23, R3 ;  /* 0x00000017ff187223 */ /* 0x000fca0000000003 */
[----:B------:R-:W-:-:S13]  /*0ca0*/  FSETP.GT.AND P0, PT, |R24|, 1.469367938527859385e-39, PT ;  /* 0x001000001800780b */ /* 0x000fda0003f04200 */
[----:B------:R-:W-:Y:S05]  /*0cb0*/  @P0 BRA P1, `(.L_x_24) ;  /* 0x0000000000100947 */ /* 0x000fea0000800000 */
[----:B------:R-:W-:-:S07]  /*0cc0*/  MOV R0, 0xce0 ;  /* 0x00000ce000007802 */ /* 0x000fce0000000f00 */
[----:B------:R-:W-:Y:S05]  /*0cd0*/  CALL.REL.NOINC `($__internal_0_$__cuda_sm20_div_rn_f64_full) ;  /* 0x0000000800947944 */ /* 0x000fea0003c00000 */
[----:B------:R-:W-:Y:S02]  /*0ce0*/  IMAD.MOV.U32 R2, RZ, RZ, R30 ;  /* 0x000000ffff027224 */ /* 0x000fe400078e001e */
[----:B------:R-:W-:-:S07]  /*0cf0*/  IMAD.MOV.U32 R3, RZ, RZ, R31 ;  /* 0x000000ffff037224 */ /* 0x000fce00078e001f */
.L_x_24:
[----:B------:R-:W-:Y:S05]  /*0d00*/  BSYNC.RECONVERGENT B2 ;  /* 0x0000000000027941 */ /* 0x000fea0003800200 */
.L_x_23:
[----:B------:R-:W-:Y:S01]  /*0d10*/  DADD R44, -RZ, |R2| ;  /* 0x00000000ff2c7229 */ /* 0x000fe20000000502 */
[----:B------:R-:W-:Y:S01]  /*0d20*/  BSSY.RECONVERGENT B2, `(.L_x_25) ;  /* 0x0000004000027945 */ /* 0x000fe20003800200 */
[----:B------:R-:W-:Y:S01]  /*0d30*/  IMAD.MOV.U32 R43, RZ, RZ, 0x40280000 ;  /* 0x40280000ff2b7424 */ /* 0x000fe200078e00ff */
[----:B------:R-:W-:-:S08]  /*0d40*/  MOV R0, 0xd60 ;  /* 0x00000d6000007802 */ /* 0x000fd00000000f00 */
[----:B------:R-:W-:Y:S05]  /*0d50*/  CALL.REL.NOINC `($_Z20calculateTotalEnergyiPdS_S_ddS_S_d$__internal_accurate_pow) ;  /* 0x0000001000a87944 */ /* 0x000fea0003c00000 */
[----:B------:R-:W-:Y:S05]  /*0d60*/  BSYNC.RECONVERGENT B2 ;  /* 0x0000000000027941 */ /* 0x000fea0003800200 */
.L_x_25:
[C---:B------:R-:W-:Y:S01]  /*0d70*/  DADD R22, R2.reuse, 12 ;  /* 0x4028000002167429 */ /* 0x040fe20000000000 */
[----:B------:R-:W-:Y:S01]  /*0d80*/  BSSY.RECONVERGENT B2, `(.L_x_26) ;  /* 0x000000f000027945 */ /* 0x000fe20003800200 */
[----:B------:R-:W-:Y:S02]  /*0d90*/  DADD R24, -RZ, |R2| ;  /* 0x00000000ff187229 */ /* 0x000fe40000000502 */
[----:B------:R-:W-:-:S06]  /*0da0*/  DSETP.NEU.AND P0, PT, R2, RZ, PT ;  /* 0x000000ff0200722a */ /* 0x000fcc0003f0d000 */
[----:B------:R-:W-:Y:S02]  /*0db0*/  LOP3.LUT R22, R23, 0x7ff00000, RZ, 0xc0, !PT ;  /* 0x7ff0000017167812 */ /* 0x000fe400078ec0ff */
[----:B------:R-:W-:Y:S01]  /*0dc0*/  FSEL R23, R27, RZ, P0 ;  /* 0x000000ff1b177208 */ /* 0x000fe20000000000 */
[----:B------:R-:W-:Y:S01]  /*0dd0*/  IMAD.MOV.U32 R44, RZ, RZ, R24 ;  /* 0x000000ffff2c7224 */ /* 0x000fe200078e0018 */
[----:B------:R-:W-:Y:S02]  /*0de0*/  ISETP.NE.AND P1, PT, R22, 0x7ff00000, PT ;  /* 0x7ff000001600780c */ /* 0x000fe40003f25270 */
[----:B------:R-:W-:-:S11]  /*0df0*/  FSEL R22, R26, RZ, P0 ;  /* 0x000000ff1a167208 */ /* 0x000fd60000000000 */
[----:B------:R-:W-:Y:S05]  /*0e00*/  @P1 BRA `(.L_x_27) ;  /* 0x0000000000181947 */ /* 0x000fea0003800000 */
[----:B------:R-:W-:-:S14]  /*0e10*/  DSETP.NAN.AND P1, PT, R2, R2, PT ;  /* 0x000000020200722a */ /* 0x000fdc0003f28000 */
[----:B------:R-:W-:Y:S01]  /*0e20*/  @P1 DADD R22, R2, 12 ;  /* 0x4028000002161429 */ /* 0x000fe20000000000 */
[----:B------:R-:W-:Y:S10]  /*0e30*/  @P1 BRA `(.L_x_27) ;  /* 0x00000000000c1947 */ /* 0x000ff40003800000 */
[----:B------:R-:W-:-:S14]  /*0e40*/  DSETP.NEU.AND P1, PT, |R2|, +INF , PT ;  /* 0x7ff000000200742a */ /* 0x000fdc0003f2d200 */
[----:B------:R-:W-:Y:S02]  /*0e50*/  @!P1 IMAD.MOV.U32 R22, RZ, RZ, 0x0 ;  /* 0x00000000ff169424 */ /* 0x000fe400078e00ff */
[----:B------:R-:W-:-:S07]  /*0e60*/  @!P1 IMAD.MOV.U32 R23, RZ, RZ, 0x7ff00000 ;  /* 0x7ff00000ff179424 */ /* 0x000fce00078e00ff */
.L_x_27:
[----:B------:R-:W-:Y:S05]  /*0e70*/  BSYNC.RECONVERGENT B2 ;  /* 0x0000000000027941 */ /* 0x000fea0003800200 */
.L_x_26:
[----:B------:R-:W-:Y:S01]  /*0e80*/  BSSY.RECONVERGENT B2, `(.L_x_28) ;  /* 0x0000005000027945 */ /* 0x000fe20003800200 */
[----:B------:R-:W-:Y:S01]  /*0e90*/  IMAD.MOV.U32 R45, RZ, RZ, R25 ;  /* 0x000000ffff2d7224 */ /* 0x000fe200078e0019 */
[----:B------:R-:W-:Y:S01]  /*0ea0*/  MOV R0, 0xed0 ;  /* 0x00000ed000007802 */ /* 0x000fe20000000f00 */
[----:B------:R-:W-:-:S07]  /*0eb0*/  IMAD.MOV.U32 R43, RZ, RZ, 0x40180000 ;  /* 0x40180000ff2b7424 */ /* 0x000fce00078e00ff */
[----:B------:R-:W-:Y:S05]  /*0ec0*/  CALL.REL.NOINC `($_Z20calculateTotalEnergyiPdS_S_ddS_S_d$__internal_accurate_pow) ;  /* 0x00000010004c7944 */ /* 0x000fea0003c00000 */
[----:B------:R-:W-:Y:S05]  /*0ed0*/  BSYNC.RECONVERGENT B2 ;  /* 0x0000000000027941 */ /* 0x000fea0003800200 */
.L_x_28:
[----:B------:R0:W1:Y:S01]  /*0ee0*/  LDS.64 R28, [R5] ;  /* 0x00000000051c7984 */ /* 0x0000620000000a00 */
[----:B------:R-:W-:Y:S01]  /*0ef0*/  DADD R24, R2, 6 ;  /* 0x4018000002187429 */ /* 0x000fe20000000000 */
[----:B------:R-:W-:Y:S01]  /*0f00*/  BSSY.RECONVERGENT B2, `(.L_x_29) ;  /* 0x000000c000027945 */ /* 0x000fe20003800200 */
[----:B------:R-:W-:Y:S02]  /*0f10*/  FSEL R26, R26, RZ, P0 ;  /* 0x000000ff1a1a7208 */ /* 0x000fe40000000000 */
[----:B------:R-:W-:-:S06]  /*0f20*/  FSEL R27, R27, RZ, P0 ;  /* 0x000000ff1b1b7208 */ /* 0x000fcc0000000000 */
[----:B------:R-:W-:-:S04]  /*0f30*/  LOP3.LUT R24, R25, 0x7ff00000, RZ, 0xc0, !PT ;  /* 0x7ff0000019187812 */ /* 0x000fc800078ec0ff */
[----:B------:R-:W-:-:S13]  /*0f40*/  ISETP.NE.AND P1, PT, R24, 0x7ff00000, PT ;  /* 0x7ff000001800780c */ /* 0x000fda0003f25270 */
[----:B0-----:R-:W-:Y:S05]  /*0f50*/  @P1 BRA `(.L_x_30) ;  /* 0x0000000000181947 */ /* 0x001fea0003800000 */
[----:B------:R-:W-:-:S14]  /*0f60*/  DSETP.NAN.AND P0, PT, R2, R2, PT ;  /* 0x000000020200722a */ /* 0x000fdc0003f08000 */
[----:B------:R-:W-:Y:S01]  /*0f70*/  @P0 DADD R26, R2, 6 ;  /* 0x40180000021a0429 */ /* 0x000fe20000000000 */
[----:B------:R-:W-:Y:S10]  /*0f80*/  @P0 BRA `(.L_x_30) ;  /* 0x00000000000c0947 */ /* 0x000ff40003800000 */
[----:B------:R-:W-:-:S14]  /*0f90*/  DSETP.NEU.AND P0, PT, |R2|, +INF , PT ;  /* 0x7ff000000200742a */ /* 0x000fdc0003f0d200 */
[----:B------:R-:W-:Y:S02]  /*0fa0*/  @!P0 IMAD.MOV.U32 R26, RZ, RZ, 0x0 ;  /* 0x00000000ff1a8424 */ /* 0x000fe400078e00ff */
[----:B------:R-:W-:-:S07]  /*0fb0*/  @!P0 IMAD.MOV.U32 R27, RZ, RZ, 0x7ff00000 ;  /* 0x7ff00000ff1b8424 */ /* 0x000fce00078e00ff */
.L_x_30:
[----:B------:R-:W-:Y:S05]  /*0fc0*/  BSYNC.RECONVERGENT B2 ;  /* 0x0000000000027941 */ /* 0x000fea0003800200 */
.L_x_29:
[----:B------:R-:W-:Y:S02]  /*0fd0*/  DADD R22, -R26, R22 ;  /* 0x000000001a167229 */ /* 0x000fe40000000116 */
[----:B------:R-:W-:-:S08]  /*0fe0*/  DSETP.NEU.AND P0, PT, R2, 1, PT ;  /* 0x3ff000000200742a */ /* 0x000fd00003f0d000 */
[----:B------:R-:W-:Y:S02]  /*0ff0*/  FSEL R2, R22, RZ, P0 ;  /* 0x000000ff16027208 */ /* 0x000fe40000000000 */
[----:B------:R-:W-:-:S06]  /*1000*/  FSEL R3, R23, RZ, P0 ;  /* 0x000000ff17037208 */ /* 0x000fcc0000000000 */
[----:B-1----:R-:W-:-:S07]  /*1010*/  DFMA R28, R8, R2, R28 ;  /* 0x00000002081c722b */ /* 0x002fce000000001c */
[----:B------:R0:W-:Y:S04]  /*1020*/  STS.64 [R5], R28 ;  /* 0x0000001c05007388 */ /* 0x0001e80000000a00 */
.L_x_22:
[----:B------:R-:W-:Y:S05]  /*1030*/  BSYNC.RECONVERGENT B1 ;  /* 0x0000000000017941 */ /* 0x000fea0003800200 */
.L_x_21:
[C---:B------:R-:W-:Y:S02]  /*1040*/  VIADD R0, R6.reuse, 0x2 ;  /* 0x0000000206007836 */ /* 0x040fe40000000000 */
[----:B------:R-:W-:-:S03]  /*1050*/  VIADD R6, R6, 0x1 ;  /* 0x0000000106067836 */ /* 0x000fc60000000000 */
[----:B------:R-:W-:-:S13]  /*1060*/  ISETP.GE.AND P0, PT, R0, UR18, PT ;  /* 0x0000001200007c0c */ /* 0x000fda000bf06270 */
[----:B------:R-:W-:Y:S05]  /*1070*/  @!P0 BRA `(.L_x_31) ;  /* 0xfffffff400d88947 */ /* 0x000fea000383ffff */
.L_x_12:
[----:B------:R-:W-:Y:S05]  /*1080*/  BSYNC.RECONVERGENT B0 ;  /* 0x0000000000007941 */ /* 0x000fea0003800200 */
.L_x_11:
[----:B------:R-:W-:Y:S01]  /*1090*/  BAR.SYNC.DEFER_BLOCKING 0x0 ;  /* 0x0000000000007b1d */ /* 0x000fe20000010000 */
[----:B------:R-:W-:-:S13]  /*10a0*/  ISETP.NE.AND P0, PT, R4, RZ, PT ;  /* 0x000000ff0400720c */ /* 0x000fda0003f05270 */
[----:B------:R-:W-:Y:S05]  /*10b0*/  @P0 EXIT ;  /* 0x000000000000094d */ /* 0x000fea0003800000 */
[----:B------:R-:W-:Y:S01]  /*10c0*/  UISETP.GE.U32.AND UP0, UPT, UR7, 0x10, UPT ;  /* 0x000000100700788c */ /* 0x000fe2000bf06070 */
[----:B------:R-:W-:Y:S01]  /*10d0*/  CS2R R2, SRZ ;  /* 0x0000000000027805 */ /* 0x000fe2000001ff00 */
[----:B------:R-:W-:Y:S01]  /*10e0*/  ULOP3.LUT UR9, UR7, 0xf, URZ, 0xc0, !UPT ;  /* 0x0000000f07097892 */ /* 0x000fe2000f8ec0ff */
[----:B------:R-:W-:-:S06]  /*10f0*/  UMOV UR4, URZ ;  /* 0x000000ff00047c82 */ /* 0x000fcc0008000000 */
[----:B------:R-:W-:Y:S05]  /*1100*/  BRA.U !UP0, `(.L_x_32) ;  /* 0x0000000108907547 */ /* 0x000fea000b800000 */
[----:B------:R-:W1:Y:S01]  /*1110*/  S2UR UR6, SR_CgaCtaId ;  /* 0x00000000000679c3 */ /* 0x000e620000008800 */
[----:B------:R-:W-:Y:S01]  /*1120*/  UMOV UR4, 0x400 ;  /* 0x0000040000047882 */ /* 0x000fe20000000000 */
[----:B------:R-:W-:Y:S01]  /*1130*/  ULOP3.LUT UR5, UR7, 0xfffffff0, URZ, 0xc0, !UPT ;  /* 0xfffffff007057892 */ /* 0x000fe2000f8ec0ff */
[----:B------:R-:W-:Y:S01]  /*1140*/  CS2R R2, SRZ ;  /* 0x0000000000027805 */ /* 0x000fe2000001ff00 */
[----:B-1----:R-:W-:Y:S02]  /*1150*/  ULEA UR8, UR6, UR4, 0x18 ;  /* 0x0000000406087291 */ /* 0x002fe4000f8ec0ff */
[----:B------:R-:W-:Y:S02]  /*1160*/  UIADD3 UR6, UPT, UPT, -UR5, URZ, URZ ;  /* 0x000000ff05067290 */ /* 0x000fe4000fffe1ff */
[----:B------:R-:W-:Y:S02]  /*1170*/  ULOP3.LUT UR4, UR7, 0x7f0, URZ, 0xc0, !UPT ;  /* 0x000007f007047892 */ /* 0x000fe4000f8ec0ff */
[----:B------:R-:W-:-:S12]  /*1180*/  UIADD3 UR5, UPT, UPT, UR8, 0x40, URZ ;  /* 0x0000004008057890 */ /* 0x000fd8000fffe0ff */
.L_x_33:
[----:B0-----:R-:W0:Y:S01]  /*1190*/  LDS.128 R8, [UR5+-0x40] ;  /* 0xffffc005ff087984 */ /* 0x001e220008000c00 */
[----:B------:R-:W-:-:S03]  /*11a0*/  UIADD3 UR6, UPT, UPT, UR6, 0x10, URZ ;  /* 0x0000001006067890 */ /* 0x000fc6000fffe0ff */
[----:B------:R-:W1:Y:S01]  /*11b0*/  LDS.128 R12, [UR5+-0x30] ;  /* 0xffffd005ff0c7984 */ /* 0x000e620008000c00 */
[----:B------:R-:W-:-:S03]  /*11c0*/  UISETP.NE.AND UP0, UPT, UR6, URZ, UPT ;  /* 0x000000ff0600728c */ /* 0x000fc6000bf05270 */
[----:B------:R-:W2:Y:S01]  /*11d0*/  LDS.128 R4, [UR5+-0x20] ;  /* 0xffffe005ff047984 */ /* 0x000ea20008000c00 */
[----:B0-----:R-:W-:-:S08]  /*11e0*/  DADD R8, R8, R2 ;  /* 0x0000000008087229 */ /* 0x001fd00000000002 */
[----:B------:R-:W-:Y:S02]  /*11f0*/  DADD R2, R8, R10 ;  /* 0x0000000008027229 */ /* 0x000fe4000000000a */
[----:B------:R-:W0:Y:S06]  /*1200*/  LDS.128 R8, [UR5+-0x10] ;  /* 0xfffff005ff087984 */ /* 0x000e2c0008000c00 */
[----:B-1----:R-:W-:-:S08]  /*1210*/  DADD R2, R2, R12 ;  /* 0x0000000002027229 */ /* 0x002fd0000000000c */
[----:B------:R-:W-:Y:S01]  /*1220*/  DADD R2, R2, R14 ;  /* 0x0000000002027229 */ /* 0x000fe2000000000e */
[----:B------:R-:W1:Y:S07]  /*1230*/  LDS.128 R12, [UR5] ;  /* 0x00000005ff0c7984 */ /* 0x000e6e0008000c00 */
[----:B--2---:R-:W-:-:S08]  /*1240*/  DADD R2, R2, R4 ;  /* 0x0000000002027229 */ /* 0x004fd00000000004 */
[----:B------:R-:W-:Y:S01]  /*1250*/  DADD R2, R2, R6 ;  /* 0x0000000002027229 */ /* 0x000fe20000000006 */
[----:B------:R-:W2:Y:S07]  /*1260*/  LDS.128 R4, [UR5+0x10] ;  /* 0x00001005ff047984 */ /* 0x000eae0008000c00 */
[----:B0-----:R-:W-:-:S08]  /*1270*/  DADD R2, R2, R8 ;  /* 0x0000000002027229 */ /* 0x001fd00000000008 */
[----:B------:R-:W-:Y:S01]  /*1280*/  DADD R2, R2, R10 ;  /* 0x0000000002027229 */ /* 0x000fe2000000000a */
[----:B------:R-:W0:Y:S07]  /*1290*/  LDS.128 R8, [UR5+0x20] ;  /* 0x00002005ff087984 */ /* 0x000e2e0008000c00 */
[----:B-1----:R-:W-:-:S08]  /*12a0*/  DADD R2, R2, R12 ;  /* 0x0000000002027229 */ /* 0x002fd0000000000c */
[----:B------:R-:W-:Y:S01]  /*12b0*/  DADD R2, R2, R14 ;  /* 0x0000000002027229 */ /* 0x000fe2000000000e */
[----:B------:R-:W1:Y:S01]  /*12c0*/  LDS.128 R12, [UR5+0x30] ;  /* 0x00003005ff0c7984 */ /* 0x000e620008000c00 */
[----:B------:R-:W-:-:S06]  /*12d0*/  UIADD3 UR5, UPT, UPT, UR5, 0x80, URZ ;  /* 0x0000008005057890 */ /* 0x000fcc000fffe0ff */
[----:B--2---:R-:W-:-:S08]  /*12e0*/  DADD R2, R2, R4 ;  /* 0x0000000002027229 */ /* 0x004fd00000000004 */
[----:B------:R-:W-:-:S08]  /*12f0*/  DADD R2, R2, R6 ;  /* 0x0000000002027229 */ /* 0x000fd00000000006 */
[----:B0-----:R-:W-:-:S08]  /*1300*/  DADD R2, R2, R8 ;  /* 0x0000000002027229 */ /* 0x001fd00000000008 */
[----:B------:R-:W-:-:S08]  /*1310*/  DADD R2, R2, R10 ;  /* 0x0000000002027229 */ /* 0x000fd0000000000a */
[----:B-1----:R-:W-:-:S08]  /*1320*/  DADD R2, R2, R12 ;  /* 0x0000000002027229 */ /* 0x002fd0000000000c */
[----:B------:R-:W-:Y:S01]  /*1330*/  DADD R2, R2, R14 ;  /* 0x0000000002027229 */ /* 0x000fe2000000000e */
[----:B------:R-:W-:Y:S10]  /*1340*/  BRA.U UP0, `(.L_x_33) ;  /* 0xfffffffd00907547 */ /* 0x000ff4000b83ffff */
.L_x_32:
[----:B------:R-:W-:-:S09]  /*1350*/  UISETP.NE.AND UP0, UPT, UR9, URZ, UPT ;  /* 0x000000ff0900728c */ /* 0x000fd2000bf05270 */
[----:B------:R-:W-:Y:S05]  /*1360*/  BRA.U !UP0, `(.L_x_34) ;  /* 0x0000000108c47547 */ /* 0x000fea000b800000 */
[----:B------:R-:W-:Y:S02]  /*1370*/  UISETP.GE.U32.AND UP0, UPT, UR9, 0x8, UPT ;  /* 0x000000080900788c */ /* 0x000fe4000bf06070 */
[----:B------:R-:W-:-:S04]  /*1380*/  ULOP3.LUT UR8, UR7, 0x7, URZ, 0xc0, !UPT ;  /* 0x0000000707087892 */ /* 0x000fc8000f8ec0ff */
[----:B------:R-:W-:-:S03]  /*1390*/  UISETP.NE.AND UP1, UPT, UR8, URZ, UPT ;  /* 0x000000ff0800728c */ /* 0x000fc6000bf25270 */
[----:B------:R-:W-:Y:S08]  /*13a0*/  BRA.U !UP0, `(.L_x_35) ;  /* 0x0000000108447547 */ /* 0x000ff0000b800000 */
[----:B------:R-:W1:Y:S01]  /*13b0*/  S2UR UR6, SR_CgaCtaId ;  /* 0x00000000000679c3 */ /* 0x000e620000008800 */
[----:B------:R-:W-:Y:S02]  /*13c0*/  UMOV UR5, 0x400 ;  /* 0x0000040000057882 */ /* 0x000fe40000000000 */
[----:B-1----:R-:W-:-:S04]  /*13d0*/  ULEA UR5, UR6, UR5, 0x18 ;  /* 0x0000000506057291 */ /* 0x002fc8000f8ec0ff */
[----:B------:R-:W-:Y:S02]  /*13e0*/  ULEA UR5, UR4, UR5, 0x3 ;  /* 0x0000000504057291 */ /* 0x000fe4000f8e18ff */
[----:B------:R-:W-:-:S07]  /*13f0*/  UIADD3 UR4, UPT, UPT, UR4, 0x8, URZ ;  /* 0x0000000804047890 */ /* 0x000fce000fffe0ff */
[----:B0-----:R-:W0:Y:S04]  /*1400*/  LDS.128 R4, [UR5] ;  /* 0x00000005ff047984 */ /* 0x001e280008000c00 */
[----:B------:R-:W1:Y:S04]  /*1410*/  LDS.128 R8, [UR5+0x10] ;  /* 0x00001005ff087984 */ /* 0x000e680008000c00 */
[----:B------:R-:W2:Y:S04]  /*1420*/  LDS.128 R12, [UR5+0x20] ;  /* 0x00002005ff0c7984 */ /* 0x000ea80008000c00 */
[----:B------:R-:W3:Y:S01]  /*1430*/  LDS.128 R16, [UR5+0x30] ;  /* 0x00003005ff107984 */ /* 0x000ee20008000c00 */
[----:B0-----:R-:W-:-:S08]  /*1440*/  DADD R4, R2, R4 ;  /* 0x0000000002047229 */ /* 0x001fd00000000004 */
[----:B------:R-:W-:-:S08]  /*1450*/  DADD R4, R4, R6 ;  /* 0x0000000004047229 */ /* 0x000fd00000000006 */
[----:B-1----:R-:W-:-:S08]  /*1460*/  DADD R4, R4, R8 ;  /* 0x0000000004047229 */ /* 0x002fd00000000008 */
[----:B------:R-:W-:-:S08]  /*1470*/  DADD R4, R4, R10 ;  /* 0x0000000004047229 */ /* 0x000fd0000000000a */
[----:B--2---:R-:W-:-:S08]  /*1480*/  DADD R4, R4, R12 ;  /* 0x0000000004047229 */ /* 0x004fd0000000000c */
[----:B------:R-:W-:-:S08]  /*1490*/  DADD R4, R4, R14 ;  /* 0x0000000004047229 */ /* 0x000fd0000000000e */
[----:B---3--:R-:W-:-:S08]  /*14a0*/  DADD R4, R4, R16 ;  /* 0x0000000004047229 */ /* 0x008fd00000000010 */
[----:B------:R-:W-:-:S11]  /*14b0*/  DADD R2, R4, R18 ;  /* 0x0000000004027229 */ /* 0x000fd60000000012 */
.L_x_35:
        /* <DEDUP_REMOVED lines=11> */
[----:B------:R-:W1:Y:S01]  /*1570*/  LDS.128 R8, [UR6+0x10] ;  /* 0x00001006ff087984 */ /* 0x000e620008000c00 */
[----:B0-----:R-:W-:-:S08]  /*1580*/  DADD R4, R2, R4 ;  /* 0x0000000002047229 */ /* 0x001fd00000000004 */
[----:B------:R-:W-:-:S08]  /*1590*/  DADD R4, R4, R6 ;  /* 0x0000000004047229 */ /* 0x000fd00000000006 */
[----:B-1----:R-:W-:-:S08]  /*15a0*/  DADD R4, R4, R8 ;  /* 0x0000000004047229 */ /* 0x002fd00000000008 */
[----:B------:R-:W-:-:S11]  /*15b0*/  DADD R2, R4, R10 ;  /* 0x0000000004027229 */ /* 0x000fd6000000000a */
.L_x_36:
[----:B------:R-:W-:Y:S05]  /*15c0*/  BRA.U !UP1, `(.L_x_34) ;  /* 0x00000001092c7547 */ /* 0x000fea000b800000 */
[----:B------:R-:W1:Y:S01]  /*15d0*/  S2UR UR7, SR_CgaCtaId ;  /* 0x00000000000779c3 */ /* 0x000e620000008800 */
[----:B------:R-:W-:Y:S01]  /*15e0*/  UMOV UR6, 0x400 ;  /* 0x0000040000067882 */ /* 0x000fe20000000000 */
[----:B------:R-:W-:Y:S02]  /*15f0*/  UIADD3 UR5, UPT, UPT, -UR5, URZ, URZ ;  /* 0x000000ff05057290 */ /* 0x000fe4000fffe1ff */
[----:B-1----:R-:W-:-:S04]  /*1600*/  ULEA UR6, UR7, UR6, 0x18 ;  /* 0x0000000607067291 */ /* 0x002fc8000f8ec0ff */
[----:B------:R-:W-:-:S12]  /*1610*/  ULEA UR4, UR4, UR6, 0x3 ;  /* 0x0000000604047291 */ /* 0x000fd8000f8e18ff */
.L_x_37:
[----:B0-----:R-:W0:Y:S01]  /*1620*/  LDS.64 R4, [UR4] ;  /* 0x00000004ff047984 */ /* 0x001e220008000a00 */
[----:B------:R-:W-:Y:S02]  /*1630*/  UIADD3 UR5, UPT, UPT, UR5, 0x1, URZ ;  /* 0x0000000105057890 */ /* 0x000fe4000fffe0ff */
[----:B------:R-:W-:Y:S02]  /*1640*/  UIADD3 UR4, UPT, UPT, UR4, 0x8, URZ ;  /* 0x0000000804047890 */ /* 0x000fe4000fffe0ff */
[----:B------:R-:W-:Y:S01]  /*1650*/  UISETP.NE.AND UP0, UPT, UR5, URZ, UPT ;  /* 0x000000ff0500728c */ /* 0x000fe2000bf05270 */
[----:B0-----:R-:W-:-:S08]  /*1660*/  DADD R2, R4, R2 ;  /* 0x0000000004027229 */ /* 0x001fd00000000002 */
[----:B------:R-:W-:Y:S05]  /*1670*/  BRA.U UP0, `(.L_x_37) ;  /* 0xfffffffd00e87547 */ /* 0x000fea000b83ffff */
.L_x_34:
[----:B0-----:R-:W0:Y:S02]  /*1680*/  LDC.64 R4, c[0x0][0x3b0] ;  /* 0x0000ec00ff047b82 */ /* 0x001e240000000a00 */
[----:B0-----:R0:W5:Y:S02]  /*1690*/  LDG.E.64 R8, desc[UR10][R4.64] ;  /* 0x0000000a04087981 */ /* 0x001164000c1e1b00 */
.L_x_38:
[----:B-----5:R-:W-:Y:S01]  /*16a0*/  DADD R10, R8, R2 ;  /* 0x00000000080a7229 */ /* 0x020fe20000000002 */
[----:B------:R-:W-:Y:S09]  /*16b0*/  YIELD ;  /* 0x0000000000007946 */ /* 0x000ff20003800000 */
[----:B------:R-:W2:Y:S02]  /*16c0*/  ATOMG.E.CAS.64.STRONG.GPU PT, R10, [R4], R8, R10 ;  /* 0x00000008040a73a9 */ /* 0x000ea400001ee50a */
[----:B--2---:R-:W-:Y:S01]  /*16d0*/  ISETP.NE.U32.AND P0, PT, R8, R10, PT ;  /* 0x0000000a0800720c */ /* 0x004fe20003f05070 */
[----:B------:R-:W-:-:S03]  /*16e0*/  IMAD.MOV.U32 R8, RZ, RZ, R10 ;  /* 0x000000ffff087224 */ /* 0x000fc600078e000a */
[----:B------:R-:W-:Y:S01]  /*16f0*/  ISETP.NE.AND.EX P0, PT, R9, R11, PT, P0 ;  /* 0x0000000b0900720c */ /* 0x000fe20003f05300 */
[----:B------:R-:W-:-:S12]  /*1700*/  IMAD.MOV.U32 R9, RZ, RZ, R11 ;  /* 0x000000ffff097224 */ /* 0x000fd800078e000b */
[----:B------:R-:W-:Y:S05]  /*1710*/  @P0 BRA `(.L_x_38) ;  /* 0xfffffffc00e00947 */ /* 0x000fea000383ffff */
[----:B------:R-:W-:Y:S05]  /*1720*/  EXIT ;  /* 0x000000000000794d */ /* 0x000fea0003800000 */
        .weak           $__internal_0_$__cuda_sm20_div_rn_f64_full
        .type           $__internal_0_$__cuda_sm20_div_rn_f64_full,@function
        .size           $__internal_0_$__cuda_sm20_div_rn_f64_full,($__internal_1_$__cuda_sm20_dsqrt_rn_f64_mediumpath_v1 - $__internal_0_$__cuda_sm20_div_rn_f64_full)
$__internal_0_$__cuda_sm20_div_rn_f64_full:
[C---:B------:R-:W-:Y:S01]  /*1730*/  FSETP.GEU.AND P0, PT, |R23|.reuse, 1.469367938527859385e-39, PT ;  /* 0x001000001700780b */ /* 0x040fe20003f0e200 */
[----:B------:R-:W0:Y:S01]  /*1740*/  LDC.64 R2, c[0x0][0x3a0] ;  /* 0x0000e800ff027b82 */ /* 0x000e220000000a00 */
[C---:B------:R-:W-:Y:S01]  /*1750*/  LOP3.LUT R24, R23.reuse, 0x800fffff, RZ, 0xc0, !PT ;  /* 0x800fffff17187812 */ /* 0x040fe200078ec0ff */
[----:B------:R-:W-:Y:S01]  /*1760*/  IMAD.MOV.U32 R28, RZ, RZ, 0x1 ;  /* 0x00000001ff1c7424 */ /* 0x000fe200078e00ff */
[----:B------:R-:W-:Y:S01]  /*1770*/  LOP3.LUT R37, R23, 0x7ff00000, RZ, 0xc0, !PT ;  /* 0x7ff0000017257812 */ /* 0x000fe200078ec0ff */
[----:B------:R-:W-:Y:S01]  /*1780*/  IMAD.MOV.U32 R35, RZ, RZ, 0x1ca00000 ;  /* 0x1ca00000ff237424 */ /* 0x000fe200078e00ff */
[----:B------:R-:W-:Y:S01]  /*1790*/  LOP3.LUT R25, R24, 0x3ff00000, RZ, 0xfc, !PT ;  /* 0x3ff0000018197812 */ /* 0x000fe200078efcff */
[----:B------:R-:W-:-:S06]  /*17a0*/  IMAD.MOV.U32 R24, RZ, RZ, R22 ;  /* 0x000000ffff187224 */ /* 0x000fcc00078e0016 */
[----:B------:R-:W-:-:S06]  /*17b0*/  @!P0 DMUL R24, R22, 8.98846567431157953865e+307 ;  /* 0x7fe0000016188828 */ /* 0x000fcc0000000000 */
[----:B------:R-:W1:Y:S01]  /*17c0*/  MUFU.RCP64H R29, R25 ;  /* 0x00000019001d7308 */ /* 0x000e620000001800 */
[----:B0-----:R-:W-:-:S04]  /*17d0*/  LOP3.LUT R34, R3, 0x7ff00000, RZ, 0xc0, !PT ;  /* 0x7ff0000003227812 */ /* 0x001fc800078ec0ff */
[----:B------:R-:W-:Y:S01]  /*17e0*/  ISETP.GE.U32.AND P1, PT, R34, R37, PT ;  /* 0x000000252200720c */ /* 0x000fe20003f26070 */
[----:B------:R-:W-:Y:S01]  /*17f0*/  IMAD.MOV.U32 R36, RZ, RZ, R34 ;  /* 0x000000ffff247224 */ /* 0x000fe200078e0022 */
[----:B-1----:R-:W-:-:S08]  /*1800*/  DFMA R26, R28, -R24, 1 ;  /* 0x3ff000001c1a742b */ /* 0x002fd00000000818 */
[----:B------:R-:W-:-:S08]  /*1810*/  DFMA R26, R26, R26, R26 ;  /* 0x0000001a1a1a722b */ /* 0x000fd0000000001a */
[----:B------:R-:W-:Y:S01]  /*1820*/  DFMA R28, R28, R26, R28 ;  /* 0x0000001a1c1c722b */ /* 0x000fe2000000001c */
[----:B------:R-:W-:Y:S02]  /*1830*/  SEL R26, R35, 0x63400000, !P1 ;  /* 0x63400000231a7807 */ /* 0x000fe40004800000 */
[----:B------:R-:W-:Y:S02]  /*1840*/  FSETP.GEU.AND P1, PT, |R3|, 1.469367938527859385e-39, PT ;  /* 0x001000000300780b */ /* 0x000fe40003f2e200 */
[----:B------:R-:W-:Y:S01]  /*1850*/  LOP3.LUT R27, R26, 0x800fffff, R3, 0xf8, !PT ;  /* 0x800fffff1a1b7812 */ /* 0x000fe200078ef803 */
[----:B------:R-:W-:Y:S02]  /*1860*/  IMAD.MOV.U32 R26, RZ, RZ, R2 ;  /* 0x000000ffff1a7224 */ /* 0x000fe400078e0002 */
[----:B------:R-:W-:-:S08]  /*1870*/  DFMA R30, R28, -R24, 1 ;  /* 0x3ff000001c1e742b */ /* 0x000fd00000000818 */
[----:B------:R-:W-:Y:S01]  /*1880*/  DFMA R28, R28, R30, R28 ;  /* 0x0000001e1c1c722b */ /* 0x000fe2000000001c */
[----:B------:R-:W-:Y:S10]  /*1890*/  @P1 BRA `(.L_x_39) ;  /* 0x0000000000201947 */ /* 0x000ff40003800000 */
[----:B------:R-:W-:-:S04]  /*18a0*/  LOP3.LUT R31, R23, 0x7ff00000, RZ, 0xc0, !PT ;  /* 0x7ff00000171f7812 */ /* 0x000fc800078ec0ff */
[----:B------:R-:W-:-:S04]  /*18b0*/  ISETP.GE.U32.AND P1, PT, R34, R31, PT ;  /* 0x0000001f2200720c */ /* 0x000fc80003f26070 */
[----:B------:R-:W-:-:S04]  /*18c0*/  SEL R30, R35, 0x63400000, !P1 ;  /* 0x63400000231e7807 */ /* 0x000fc80004800000 */
[----:B------:R-:W-:-:S04]  /*18d0*/  LOP3.LUT R30, R30, 0x80000000, R3, 0xf8, !PT ;  /* 0x800000001e1e7812 */ /* 0x000fc800078ef803 */
[----:B------:R-:W-:Y:S01]  /*18e0*/  LOP3.LUT R31, R30, 0x100000, RZ, 0xfc, !PT ;  /* 0x001000001e1f7812 */ /* 0x000fe200078efcff */
[----:B------:R-:W-:-:S06]  /*18f0*/  IMAD.MOV.U32 R30, RZ, RZ, RZ ;  /* 0x000000ffff1e7224 */ /* 0x000fcc00078e00ff */
[----:B------:R-:W-:-:S10]  /*1900*/  DFMA R26, R26, 2, -R30 ;  /* 0x400000001a1a782b */ /* 0x000fd4000000081e */
[----:B------:R-:W-:-:S07]  /*1910*/  LOP3.LUT R36, R27, 0x7ff00000, RZ, 0xc0, !PT ;  /* 0x7ff000001b247812 */ /* 0x000fce00078ec0ff */
.L_x_39:
[----:B------:R-:W-:Y:S01]  /*1920*/  @!P0 LOP3.LUT R37, R25, 0x7ff00000, RZ, 0xc0, !PT ;  /* 0x7ff0000019258812 */ /* 0x000fe200078ec0ff */
[----:B------:R-:W-:Y:S01]  /*1930*/  VIADD R38, R36, 0xffffffff ;  /* 0xffffffff24267836 */ /* 0x000fe20000000000 */
[----:B------:R-:W-:Y:S01]  /*1940*/  DMUL R30, R28, R26 ;  /* 0x0000001a1c1e7228 */ /* 0x000fe20000000000 */
[----:B------:R-:W-:Y:S02]  /*1950*/  BSSY.RECONVERGENT B3, `(.L_x_40) ;  /* 0x0000038000037945 */ /* 0x000fe40003800200 */
[----:B------:R-:W-:Y:S01]  /*1960*/  VIADD R39, R37, 0xffffffff ;  /* 0xffffffff25277836 */ /* 0x000fe20000000000 */
[----:B------:R-:W-:-:S04]  /*1970*/  ISETP.GT.U32.AND P0, PT, R38, 0x7feffffe, PT ;  /* 0x7feffffe2600780c */ /* 0x000fc80003f04070 */
[----:B------:R-:W-:Y:S01]  /*1980*/  ISETP.GT.U32.OR P0, PT, R39, 0x7feffffe, P0 ;  /* 0x7feffffe2700780c */ /* 0x000fe20000704470 */
[----:B------:R-:W-:-:S08]  /*1990*/  DFMA R32, R30, -R24, R26 ;  /* 0x800000181e20722b */ /* 0x000fd0000000001a */
[----:B------:R-:W-:-:S04]  /*19a0*/  DFMA R28, R28, R32, R30 ;  /* 0x000000201c1c722b */ /* 0x000fc8000000001e */
[----:B------:R-:W-:Y:S07]  /*19b0*/  @P0 BRA `(.L_x_41) ;  /* 0x00000000006c0947 */ /* 0x000fee0003800000 */
[----:B------:R-:W-:-:S04]  /*19c0*/  LOP3.LUT R3, R23, 0x7ff00000, RZ, 0xc0, !PT ;  /* 0x7ff0000017037812 */ /* 0x000fc800078ec0ff */
[CC--:B------:R-:W-:Y:S02]  /*19d0*/  VIADDMNMX R2, R34.reuse, -R3.reuse, 0xb9600000, !PT ;  /* 0xb960000022027446 */ /* 0x0c0fe40007800903 */
[----:B------:R-:W-:Y:S02]  /*19e0*/  ISETP.GE.U32.AND P0, PT, R34, R3, PT ;  /* 0x000000032200720c */ /* 0x000fe40003f06070 */
[----:B------:R-:W-:Y:S02]  /*19f0*/  VIMNMX R2, PT, PT, R2, 0x46a00000, PT ;  /* 0x46a0000002027848 */ /* 0x000fe40003fe0100 */
[----:B------:R-:W-:-:S05]  /*1a00*/  SEL R35, R35, 0x63400000, !P0 ;  /* 0x6340000023237807 */ /* 0x000fca0004000000 */
[----:B------:R-:W-:Y:S02]  /*1a10*/  IMAD.IADD R32, R2, 0x1, -R35 ;  /* 0x0000000102207824 */ /* 0x000fe400078e0a23 */
[----:B------:R-:W-:Y:S02]  /*1a20*/  IMAD.MOV.U32 R2, RZ, RZ, RZ ;  /* 0x000000ffff027224 */ /* 0x000fe400078e00ff */
[----:B------:R-:W-:-:S06]  /*1a30*/  VIADD R3, R32, 0x7fe00000 ;  /* 0x7fe0000020037836 */ /* 0x000fcc0000000000 */
[----:B------:R-:W-:-:S10]  /*1a40*/  DMUL R30, R28, R2 ;  /* 0x000000021c1e7228 */ /* 0x000fd40000000000 */
[----:B------:R-:W-:-:S13]  /*1a50*/  FSETP.GTU.AND P0, PT, |R31|, 1.469367938527859385e-39, PT ;  /* 0x001000001f00780b */ /* 0x000fda0003f0c200 */
[----:B------:R-:W-:Y:S05]  /*1a60*/  @P0 BRA `(.L_x_42) ;  /* 0x0000000000980947 */ /* 0x000fea0003800000 */
[----:B------:R-:W-:Y:S01]  /*1a70*/  DFMA R24, R28, -R24, R26 ;  /* 0x800000181c18722b */ /* 0x000fe2000000001a */
[----:B------:R-:W-:-:S09]  /*1a80*/  IMAD.MOV.U32 R2, RZ, RZ, RZ ;  /* 0x000000ffff027224 */ /* 0x000fd200078e00ff */
[C---:B------:R-:W-:Y:S02]  /*1a90*/  FSETP.NEU.AND P0, PT, R25.reuse, RZ, PT ;  /* 0x000000ff1900720b */ /* 0x040fe40003f0d000 */
[----:B------:R-:W-:-:S04]  /*1aa0*/  LOP3.LUT R27, R25, 0x80000000, R23, 0x48, !PT ;  /* 0x80000000191b7812 */ /* 0x000fc800078e4817 */
[----:B------:R-:W-:-:S07]  /*1ab0*/  LOP3.LUT R3, R27, R3, RZ, 0xfc, !PT ;  /* 0x000000031b037212 */ /* 0x000fce00078efcff */
[----:B------:R-:W-:Y:S05]  /*1ac0*/  @!P0 BRA `(.L_x_42) ;  /* 0x0000000000808947 */ /* 0x000fea0003800000 */
[----:B------:R-:W-:Y:S01]  /*1ad0*/  IMAD.MOV R23, RZ, RZ, -R32 ;  /* 0x000000ffff177224 */ /* 0x000fe200078e0a20 */
[----:B------:R-:W-:Y:S01]  /*1ae0*/  DMUL.RP R2, R28, R2 ;  /* 0x000000021c027228 */ /* 0x000fe20000008000 */
[----:B------:R-:W-:-:S06]  /*1af0*/  IMAD.MOV.U32 R22, RZ, RZ, RZ ;  /* 0x000000ffff167224 */ /* 0x000fcc00078e00ff */
[----:B------:R-:W-:-:S03]  /*1b00*/  DFMA R22, R30, -R22, R28 ;  /* 0x800000161e16722b */ /* 0x000fc6000000001c */
[----:B------:R-:W-:-:S03]  /*1b10*/  LOP3.LUT R27, R3, R27, RZ, 0x3c, !PT ;  /* 0x0000001b031b7212 */ /* 0x000fc600078e3cff */
[----:B------:R-:W-:-:S04]  /*1b20*/  IADD3 R22, PT, PT, -R32, -0x43300000, RZ ;  /* 0xbcd0000020167810 */ /* 0x000fc80007ffe1ff */
[----:B------:R-:W-:-:S04]  /*1b30*/  FSETP.NEU.AND P0, PT, |R23|, R22, PT ;  /* 0x000000161700720b */ /* 0x000fc80003f0d200 */
[----:B------:R-:W-:Y:S02]  /*1b40*/  FSEL R30, R2, R30, !P0 ;  /* 0x0000001e021e7208 */ /* 0x000fe40004000000 */
[----:B------:R-:W-:Y:S01]  /*1b50*/  FSEL R31, R27, R31, !P0 ;  /* 0x0000001f1b1f7208 */ /* 0x000fe20004000000 */
[----:B------:R-:W-:Y:S06]  /*1b60*/  BRA `(.L_x_42) ;  /* 0x0000000000587947 */ /* 0x000fec0003800000 */
.L_x_41:
[----:B------:R-:W0:Y:S02]  /*1b70*/  LDC.64 R24, c[0x0][0x3a0] ;  /* 0x0000e800ff187b82 */ /* 0x000e240000000a00 */
[----:B0-----:R-:W-:-:S14]  /*1b80*/  DSETP.NAN.AND P0, PT, R24, R24, PT ;  /* 0x000000181800722a */ /* 0x001fdc0003f08000 */
[----:B------:R-:W-:Y:S05]  /*1b90*/  @P0 BRA `(.L_x_43) ;  /* 0x0000000000440947 */ /* 0x000fea0003800000 */
[----:B------:R-:W-:-:S14]  /*1ba0*/  DSETP.NAN.AND P0, PT, R22, R22, PT ;  /* 0x000000161600722a */ /* 0x000fdc0003f08000 */
[----:B------:R-:W-:Y:S05]  /*1bb0*/  @P0 BRA `(.L_x_44) ;  /* 0x0000000000300947 */ /* 0x000fea0003800000 */
[----:B------:R-:W-:Y:S01]  /*1bc0*/  ISETP.NE.AND P0, PT, R36, R37, PT ;  /* 0x000000252400720c */ /* 0x000fe20003f05270 */
[----:B------:R-:W-:Y:S02]  /*1bd0*/  IMAD.MOV.U32 R30, RZ, RZ, 0x0 ;  /* 0x00000000ff1e7424 */ /* 0x000fe400078e00ff */
[----:B------:R-:W-:-:S10]  /*1be0*/  IMAD.MOV.U32 R31, RZ, RZ, -0x80000 ;  /* 0xfff80000ff1f7424 */ /* 0x000fd400078e00ff */
[----:B------:R-:W-:Y:S05]  /*1bf0*/  @!P0 BRA `(.L_x_42) ;  /* 0x0000000000348947 */ /* 0x000fea0003800000 */
[----:B------:R-:W-:Y:S02]  /*1c00*/  ISETP.NE.AND P0, PT, R36, 0x7ff00000, PT ;  /* 0x7ff000002400780c */ /* 0x000fe40003f05270 */
[----:B------:R-:W-:Y:S02]  /*1c10*/  LOP3.LUT R31, R23, 0x80000000, R3, 0x48, !PT ;  /* 0x80000000171f7812 */ /* 0x000fe400078e4803 */
[----:B------:R-:W-:-:S13]  /*1c20*/  ISETP.EQ.OR P0, PT, R37, RZ, !P0 ;  /* 0x000000ff2500720c */ /* 0x000fda0004702670 */
[----:B------:R-:W-:Y:S01]  /*1c30*/  @P0 LOP3.LUT R2, R31, 0x7ff00000, RZ, 0xfc, !PT ;  /* 0x7ff000001f020812 */ /* 0x000fe200078efcff */
[----:B------:R-:W-:Y:S02]  /*1c40*/  @!P0 IMAD.MOV.U32 R30, RZ, RZ, RZ ;  /* 0x000000ffff1e8224 */ /* 0x000fe400078e00ff */
[----:B------:R-:W-:Y:S02]  /*1c50*/  @P0 IMAD.MOV.U32 R30, RZ, RZ, RZ ;  /* 0x000000ffff1e0224 */ /* 0x000fe400078e00ff */
[----:B------:R-:W-:Y:S01]  /*1c60*/  @P0 IMAD.MOV.U32 R31, RZ, RZ, R2 ;  /* 0x000000ffff1f0224 */ /* 0x000fe200078e0002 */
[----:B------:R-:W-:Y:S06]  /*1c70*/  BRA `(.L_x_42) ;  /* 0x0000000000147947 */ /* 0x000fec0003800000 */
.L_x_44:
[----:B------:R-:W-:Y:S01]  /*1c80*/  LOP3.LUT R31, R23, 0x80000, RZ, 0xfc, !PT ;  /* 0x00080000171f7812 */ /* 0x000fe200078efcff */
[----:B------:R-:W-:Y:S01]  /*1c90*/  IMAD.MOV.U32 R30, RZ, RZ, R22 ;  /* 0x000000ffff1e7224 */ /* 0x000fe200078e0016 */
[----:B------:R-:W-:Y:S06]  /*1ca0*/  BRA `(.L_x_42) ;  /* 0x0000000000087947 */ /* 0x000fec0003800000 */
.L_x_43:
[----:B------:R-:W-:Y:S01]  /*1cb0*/  LOP3.LUT R31, R3, 0x80000, RZ, 0xfc, !PT ;  /* 0x00080000031f7812 */ /* 0x000fe200078efcff */
[----:B------:R-:W-:-:S07]  /*1cc0*/  IMAD.MOV.U32 R30, RZ, RZ, R2 ;  /* 0x000000ffff1e7224 */ /* 0x000fce00078e0002 */
.L_x_42:
[----:B------:R-:W-:Y:S05]  /*1cd0*/  BSYNC.RECONVERGENT B3 ;  /* 0x0000000000037941 */ /* 0x000fea0003800200 */
.L_x_40:
[----:B------:R-:W-:Y:S02]  /*1ce0*/  IMAD.MOV.U32 R2, RZ, RZ, R0 ;  /* 0x000000ffff027224 */ /* 0x000fe400078e0000 */
[----:B------:R-:W-:-:S04]  /*1cf0*/  IMAD.MOV.U32 R3, RZ, RZ, 0x0 ;  /* 0x00000000ff037424 */ /* 0x000fc800078e00ff */
[----:B------:R-:W-:Y:S05]  /*1d00*/  RET.REL.NODEC R2 `(_Z20calculateTotalEnergyiPdS_S_ddS_S_d) ;  /* 0xffffffe002bc7950 */ /* 0x000fea0003c3ffff */
        .weak           $__internal_1_$__cuda_sm20_dsqrt_rn_f64_mediumpath_v1
        .type           $__internal_1_$__cuda_sm20_dsqrt_rn_f64_mediumpath_v1,@function
        .size           $__internal_1_$__cuda_sm20_dsqrt_rn_f64_mediumpath_v1,($_Z20calculateTotalEnergyiPdS_S_ddS_S_d$__internal_accurate_pow - $__internal_1_$__cuda_sm20_dsqrt_rn_f64_mediumpath_v1)
$__internal_1_$__cuda_sm20_dsqrt_rn_f64_mediumpath_v1:
[----:B------:R-:W-:Y:S01]  /*1d10*/  ISETP.GE.U32.AND P0, PT, R2, -0x3400000, PT ;  /* 0xfcc000000200780c */ /* 0x000fe20003f06070 */
[----:B------:R-:W-:Y:S01]  /*1d20*/  BSSY.RECONVERGENT B2, `(.L_x_45) ;  /* 0x0000028000027945 */ /* 0x000fe20003800200 */
[----:B------:R-:W-:Y:S02]  /*1d30*/  IMAD.MOV.U32 R26, RZ, RZ, R28 ;  /* 0x000000ffff1a7224 */ /* 0x000fe400078e001c */
[----:B------:R-:W-:Y:S02]  /*1d40*/  IMAD.MOV.U32 R22, RZ, RZ, R24 ;  /* 0x000000ffff167224 */ /* 0x000fe400078e0018 */
[----:B------:R-:W-:Y:S02]  /*1d50*/  IMAD.MOV.U32 R23, RZ, RZ, R25 ;  /* 0x000000ffff177224 */ /* 0x000fe400078e0019 */
[----:B------:R-:W-:Y:S02]  /*1d60*/  IMAD.MOV.U32 R2, RZ, RZ, R32 ;  /* 0x000000ffff027224 */ /* 0x000fe400078e0020 */
[----:B------:R-:W-:-:S03]  /*1d70*/  IMAD.MOV.U32 R3, RZ, RZ, R33 ;  /* 0x000000ffff037224 */ /* 0x000fc600078e0021 */
[----:B------:R-:W-:Y:S05]  /*1d80*/  @!P0 BRA `(.L_x_46) ;  /* 0x0000000000208947 */ /* 0x000fea0003800000 */
[----:B------:R-:W-:-:S10]  /*1d90*/  DFMA.RM R2, R2, R26, R30 ;  /* 0x0000001a0202722b */ /* 0x000fd4000000401e */
[----:B------:R-:W-:-:S05]  /*1da0*/  IADD3 R24, P0, PT, R2, 0x1, RZ ;  /* 0x0000000102187810 */ /* 0x000fca0007f1e0ff */
[----:B------:R-:W-:-:S06]  /*1db0*/  IMAD.X R25, RZ, RZ, R3, P0 ;  /* 0x000000ffff197224 */ /* 0x000fcc00000e0603 */
[----:B------:R-:W-:-:S08]  /*1dc0*/  DFMA.RP R22, -R2, R24, R22 ;  /* 0x000000180216722b */ /* 0x000fd00000008116 */
[----:B------:R-:W-:-:S06]  /*1dd0*/  DSETP.GT.AND P0, PT, R22, RZ, PT ;  /* 0x000000ff1600722a */ /* 0x000fcc0003f04000 */
[----:B------:R-:W-:Y:S02]  /*1de0*/  FSEL R2, R24, R2, P0 ;  /* 0x0000000218027208 */ /* 0x000fe40000000000 */
[----:B------:R-:W-:Y:S01]  /*1df0*/  FSEL R3, R25, R3, P0 ;  /* 0x0000000319037208 */ /* 0x000fe20000000000 */
[----:B------:R-:W-:Y:S06]  /*1e00*/  BRA `(.L_x_47) ;  /* 0x0000000000647947 */ /* 0x000fec0003800000 */
.L_x_46:
[----:B------:R-:W-:-:S14]  /*1e10*/  DSETP.NE.AND P0, PT, R22, RZ, PT ;  /* 0x000000ff1600722a */ /* 0x000fdc0003f05000 */
[----:B------:R-:W-:Y:S05]  /*1e20*/  @!P0 BRA `(.L_x_48) ;  /* 0x0000000000588947 */ /* 0x000fea0003800000 */
[----:B------:R-:W-:-:S13]  /*1e30*/  ISETP.GE.AND P0, PT, R23, RZ, PT ;  /* 0x000000ff1700720c */ /* 0x000fda0003f06270 */
[----:B------:R-:W-:Y:S02]  /*1e40*/  @!P0 IMAD.MOV.U32 R2, RZ, RZ, 0x0 ;  /* 0x00000000ff028424 */ /* 0x000fe400078e00ff */
[----:B------:R-:W-:Y:S01]  /*1e50*/  @!P0 IMAD.MOV.U32 R3, RZ, RZ, -0x80000 ;  /* 0xfff80000ff038424 */ /* 0x000fe200078e00ff */
[----:B------:R-:W-:Y:S06]  /*1e60*/  @!P0 BRA `(.L_x_47) ;  /* 0x00000000004c8947 */ /* 0x000fec0003800000 */
[----:B------:R-:W-:-:S13]  /*1e70*/  ISETP.GT.AND P0, PT, R23, 0x7fefffff, PT ;  /* 0x7fefffff1700780c */ /* 0x000fda0003f04270 */
[----:B------:R-:W-:Y:S05]  /*1e80*/  @P0 BRA `(.L_x_48) ;  /* 0x0000000000400947 */ /* 0x000fea0003800000 */
[----:B------:R-:W-:Y:S01]  /*1e90*/  DMUL R2, R22, 8.11296384146066816958e+31 ;  /* 0x4690000016027828 */ /* 0x000fe20000000000 */
[----:B------:R-:W-:Y:S02]  /*1ea0*/  IMAD.MOV.U32 R26, RZ, RZ, 0x0 ;  /* 0x00000000ff1a7424 */ /* 0x000fe400078e00ff */
[----:B------:R-:W-:Y:S02]  /*1eb0*/  IMAD.MOV.U32 R22, RZ, RZ, RZ ;  /* 0x000000ffff167224 */ /* 0x000fe400078e00ff */
[----:B------:R-:W-:Y:S01]  /*1ec0*/  IMAD.MOV.U32 R27, RZ, RZ, 0x3fd80000 ;  /* 0x3fd80000ff1b7424 */ /* 0x000fe200078e00ff */
[----:B------:R-:W0:Y:S03]  /*1ed0*/  MUFU.RSQ64H R23, R3 ;  /* 0x0000000300177308 */ /* 0x000e260000001c00 */
[----:B0-----:R-:W-:-:S08]  /*1ee0*/  DMUL R24, R22, R22 ;  /* 0x0000001616187228 */ /* 0x001fd00000000000 */
[----:B------:R-:W-:-:S08]  /*1ef0*/  DFMA R24, R2, -R24, 1 ;  /* 0x3ff000000218742b */ /* 0x000fd00000000818 */
[----:B------:R-:W-:Y:S02]  /*1f00*/  DFMA R26, R24, R26, 0.5 ;  /* 0x3fe00000181a742b */ /* 0x000fe4000000001a */
[----:B------:R-:W-:-:S08]  /*1f10*/  DMUL R24, R22, R24 ;  /* 0x0000001816187228 */ /* 0x000fd00000000000 */
[----:B------:R-:W-:-:S08]  /*1f20*/  DFMA R24, R26, R24, R22 ;  /* 0x000000181a18722b */ /* 0x000fd00000000016 */
[----:B------:R-:W-:Y:S02]  /*1f30*/  DMUL R22, R2, R24 ;  /* 0x0000001802167228 */ /* 0x000fe40000000000 */
[----:B------:R-:W-:-:S06]  /*1f40*/  VIADD R25, R25, 0xfff00000 ;  /* 0xfff0000019197836 */ /* 0x000fcc0000000000 */
[----:B------:R-:W-:-:S08]  /*1f50*/  DFMA R26, R22, -R22, R2 ;  /* 0x80000016161a722b */ /* 0x000fd00000000002 */
[----:B------:R-:W-:-:S10]  /*1f60*/  DFMA R2, R24, R26, R22 ;  /* 0x0000001a1802722b */ /* 0x000fd40000000016 */
[----:B------:R-:W-:Y:S01]  /*1f70*/  VIADD R3, R3, 0xfcb00000 ;  /* 0xfcb0000003037836 */ /* 0x000fe20000000000 */
[----:B------:R-:W-:Y:S06]  /*1f80*/  BRA `(.L_x_47) ;  /* 0x0000000000047947 */ /* 0x000fec0003800000 */
.L_x_48:
[----:B------:R-:W-:-:S11]  /*1f90*/  DADD R2, R22, R22 ;  /* 0x0000000016027229 */ /* 0x000fd60000000016 */
.L_x_47:
[----:B------:R-:W-:Y:S05]  /*1fa0*/  BSYNC.RECONVERGENT B2 ;  /* 0x0000000000027941 */ /* 0x000fea0003800200 */
.L_x_45:
[----:B------:R-:W-:Y:S02]  /*1fb0*/  IMAD.MOV.U32 R22, RZ, RZ, R2 ;  /* 0x000000ffff167224 */ /* 0x000fe400078e0002 */
[----:B------:R-:W-:Y:S02]  /*1fc0*/  IMAD.MOV.U32 R23, RZ, RZ, R3 ;  /* 0x000000ffff177224 */ /* 0x000fe400078e0003 */
[----:B------:R-:W-:Y:S02]  /*1fd0*/  IMAD.MOV.U32 R2, RZ, RZ, R0 ;  /* 0x000000ffff027224 */ /* 0x000fe400078e0000 */
[----:B------:R-:W-:-:S04]  /*1fe0*/  IMAD.MOV.U32 R3, RZ, RZ, 0x0 ;  /* 0x00000000ff037424 */ /* 0x000fc800078e00ff */
[----:B------:R-:W-:Y:S05]  /*1ff0*/  RET.REL.NODEC R2 `(_Z20calculateTotalEnergyiPdS_S_ddS_S_d) ;  /* 0xffffffe002007950 */ /* 0x000fea0003c3ffff */
        .type           $_Z20calculateTotalEnergyiPdS_S_ddS_S_d$__internal_accurate_pow,@function
        .size           $_Z20calculateTotalEnergyiPdS_S_ddS_S_d$__internal_accurate_pow,(.L_x_244 - $_Z20calculateTotalEnergyiPdS_S_ddS_S_d$__internal_accurate_pow)
$_Z20calculateTotalEnergyiPdS_S_ddS_S_d$__internal_accurate_pow:
[----:B------:R-:W-:Y:S01]  /*2000*/  ISETP.GT.U32.AND P1, PT, R45, 0xfffff, PT ;  /* 0x000fffff2d00780c */ /* 0x000fe20003f24070 */
[----:B------:R-:W-:Y:S01]  /*2010*/  IMAD.MOV.U32 R26, RZ, RZ, R45 ;  /* 0x000000ffff1a7224 */ /* 0x000fe200078e002d */
[----:B------:R-:W-:Y:S01]  /*2020*/  UMOV UR14, 0x7d2cafe2 ;  /* 0x7d2cafe2000e7882 */ /* 0x000fe20000000000 */
[----:B------:R-:W-:Y:S01]  /*2030*/  IMAD.MOV.U32 R28, RZ, RZ, R44 ;  /* 0x000000ffff1c7224 */ /* 0x000fe200078e002c */
[----:B------:R-:W-:Y:S01]  /*2040*/  UMOV UR15, 0x3eb0f5ff ;  /* 0x3eb0f5ff000f7882 */ /* 0x000fe20000000000 */
[----:B------:R-:W-:Y:S01]  /*2050*/  IMAD.MOV.U32 R30, RZ, RZ, 0x41ad3b5a ;  /* 0x41ad3b5aff1e7424 */ /* 0x000fe200078e00ff */
[----:B------:R-:W-:Y:S01]  /*2060*/  UMOV UR16, 0x3b39803f ;  /* 0x3b39803f00107882 */ /* 0x000fe20000000000 */
[----:B------:R-:W-:Y:S01]  /*2070*/  IMAD.MOV.U32 R31, RZ, RZ, 0x3ed0f5d2 ;  /* 0x3ed0f5d2ff1f7424 */ /* 0x000fe200078e00ff */
[----:B------:R-:W-:Y:S01]  /*2080*/  UMOV UR17, 0x3c7abc9e ;  /* 0x3c7abc9e00117882 */ /* 0x000fe20000000000 */
[----:B------:R-:W-:-:S04]  /*2090*/  IMAD.U32 R42, RZ, RZ, UR4 ;  /* 0x00000004ff2a7e24 */ /* 0x000fc8000f8e00ff */
[----:B------:R-:W-:Y:S01]  /*20a0*/  @!P1 DMUL R24, R44, 1.80143985094819840000e+16 ;  /* 0x435000002c189828 */ /* 0x000fe20000000000 */
[----:B------:R-:W-:-:S09]  /*20b0*/  SHF.R.U32.HI R45, RZ, 0x14, R45 ;  /* 0x00000014ff2d7819 */ /* 0x000fd2000001162d */
[----:B------:R-:W-:Y:S01]  /*20c0*/  @!P1 IMAD.MOV.U32 R26, RZ, RZ, R25 ;  /* 0x000000ffff1a9224 */ /* 0x000fe200078e0019 */
[----:B------:R-:W-:Y:S01]  /*20d0*/  @!P1 LEA.HI R45, R25, 0xffffffca, RZ, 0xc ;  /* 0xffffffca192d9811 */ /* 0x000fe200078f60ff */
[----:B------:R-:W-:Y:S02]  /*20e0*/  @!P1 IMAD.MOV.U32 R28, RZ, RZ, R24 ;  /* 0x000000ffff1c9224 */ /* 0x000fe400078e0018 */
[----:B------:R-:W-:Y:S01]  /*20f0*/  IMAD.MOV.U32 R25, RZ, RZ, 0x43300000 ;  /* 0x43300000ff197424 */ /* 0x000fe200078e00ff */
[----:B------:R-:W-:Y:S01]  /*2100*/  LOP3.LUT R26, R26, 0x800fffff, RZ, 0xc0, !PT ;  /* 0x800fffff1a1a7812 */ /* 0x000fe200078ec0ff */
[----:B------:R-:W-:-:S03]  /*2110*/  VIADD R24, R45, 0xfffffc01 ;  /* 0xfffffc012d187836 */ /* 0x000fc60000000000 */
[----:B------:R-:W-:Y:S01]  /*2120*/  LOP3.LUT R29, R26, 0x3ff00000, RZ, 0xfc, !PT ;  /* 0x3ff000001a1d7812 */ /* 0x000fe200078efcff */
[----:B------:R-:W-:-:S03]  /*2130*/  IMAD.MOV.U32 R26, RZ, RZ, RZ ;  /* 0x000000ffff1a7224 */ /* 0x000fc600078e00ff */
[----:B------:R-:W-:-:S13]  /*2140*/  ISETP.GE.U32.AND P2, PT, R29, 0x3ff6a09f, PT ;  /* 0x3ff6a09f1d00780c */ /* 0x000fda0003f46070 */
[----:B------:R-:W-:Y:S02]  /*2150*/  @P2 VIADD R27, R29, 0xfff00000 ;  /* 0xfff000001d1b2836 */ /* 0x000fe40000000000 */
[----:B------:R-:W-:Y:S02]  /*2160*/  @P2 VIADD R24, R45, 0xfffffc02 ;  /* 0xfffffc022d182836 */ /* 0x000fe40000000000 */
[----:B------:R-:W-:-:S03]  /*2170*/  @P2 IMAD.MOV.U32 R29, RZ, RZ, R27 ;  /* 0x000000ffff1d2224 */ /* 0x000fc600078e001b */
[----:B------:R-:W-:-:S03]  /*2180*/  LOP3.LUT R24, R24, 0x80000000, RZ, 0x3c, !PT ;  /* 0x8000000018187812 */ /* 0x000fc600078e3cff */
[C---:B------:R-:W-:Y:S02]  /*2190*/  DADD R34, R28.reuse, 1 ;  /* 0x3ff000001c227429 */ /* 0x040fe40000000000 */
[----:B------:R-:W-:-:S04]  /*21a0*/  DADD R28, R28, -1 ;  /* 0xbff000001c1c7429 */ /* 0x000fc80000000000 */
[----:B------:R-:W0:Y:S02]  /*21b0*/  MUFU.RCP64H R27, R35 ;  /* 0x00000023001b7308 */ /* 0x000e240000001800 */
[----:B0-----:R-:W-:-:S08]  /*21c0*/  DFMA R32, -R34, R26, 1 ;  /* 0x3ff000002220742b */ /* 0x001fd0000000011a */
[----:B------:R-:W-:-:S08]  /*21d0*/  DFMA R32, R32, R32, R32 ;  /* 0x000000202020722b */ /* 0x000fd00000000020 */
[----:B------:R-:W-:-:S08]  /*21e0*/  DFMA R32, R26, R32, R26 ;  /* 0x000000201a20722b */ /* 0x000fd0000000001a */
[----:B------:R-:W-:-:S08]  /*21f0*/  DMUL R26, R28, R32 ;  /* 0x000000201c1a7228 */ /* 0x000fd00000000000 */
[----:B------:R-:W-:-:S08]  /*2200*/  DFMA R26, R28, R32, R26 ;  /* 0x000000201c1a722b */ /* 0x000fd0000000001a */
[----:B------:R-:W-:-:S08]  /*2210*/  DMUL R36, R26, R26 ;  /* 0x0000001a1a247228 */ /* 0x000fd00000000000 */
[----:B------:R-:W-:Y:S01]  /*2220*/  DFMA R30, R36, UR14, R30 ;  /* 0x0000000e241e7c2b */ /* 0x000fe2000800001e */
[----:B------:R-:W-:Y:S01]  /*2230*/  UMOV UR14, 0x75488a3f ;  /* 0x75488a3f000e7882 */ /* 0x000fe20000000000 */
[----:B------:R-:W-:-:S06]  /*2240*/  UMOV UR15, 0x3ef3b20a ;  /* 0x3ef3b20a000f7882 */ /* 0x000fcc0000000000 */
[----:B------:R-:W-:Y:S01]  /*2250*/  DFMA R34, R36, R30, UR14 ;  /* 0x0000000e24227e2b */ /* 0x000fe2000800001e */
[----:B------:R-:W-:Y:S01]  /*2260*/  UMOV UR14, 0xe4faecd5 ;  /* 0xe4faecd5000e7882 */ /* 0x000fe20000000000 */
[----:B------:R-:W-:Y:S01]  /*2270*/  UMOV UR15, 0x3f1745cd ;  /* 0x3f1745cd000f7882 */ /* 0x000fe20000000000 */
[----:B------:R-:W-:-:S05]  /*2280*/  DADD R30, R28, -R26 ;  /* 0x000000001c1e7229 */ /* 0x000fca000000081a */
[----:B------:R-:W-:Y:S01]  /*2290*/  DFMA R34, R36, R34, UR14 ;  /* 0x0000000e24227e2b */ /* 0x000fe20008000022 */
[----:B------:R-:W-:Y:S01]  /*22a0*/  UMOV UR14, 0x258a578b ;  /* 0x258a578b000e7882 */ /* 0x000fe20000000000 */
[----:B------:R-:W-:Y:S01]  /*22b0*/  UMOV UR15, 0x3f3c71c7 ;  /* 0x3f3c71c7000f7882 */ /* 0x000fe20000000000 */
[----:B------:R-:W-:-:S05]  /*22c0*/  DADD R30, R30, R30 ;  /* 0x000000001e1e7229 */ /* 0x000fca000000001e */
[----:B------:R-:W-:Y:S01]  /*22d0*/  DFMA R34, R36, R34, UR14 ;  /* 0x0000000e24227e2b */ /* 0x000fe20008000022 */
[----:B------:R-:W-:Y:S01]  /*22e0*/  UMOV UR14, 0x9242b910 ;  /* 0x9242b910000e7882 */ /* 0x000fe20000000000 */
[----:B------:R-:W-:Y:S01]  /*22f0*/  UMOV UR15, 0x3f624924 ;  /* 0x3f624924000f7882 */ /* 0x000fe20000000000 */
[----:B------:R-:W-:-:S05]  /*2300*/  DFMA R30, R28, -R26, R30 ;  /* 0x8000001a1c1e722b */ /* 0x000fca000000001e */
[----:B------:R-:W-:Y:S01]  /*2310*/  DFMA R34, R36, R34, UR14 ;  /* 0x0000000e24227e2b */ /* 0x000fe20008000022 */
[----:B------:R-:W-:Y:S01]  /*2320*/  UMOV UR14, 0x99999dfb ;  /* 0x99999dfb000e7882 */ /* 0x000fe20000000000 */
[----:B------:R-:W-:Y:S01]  /*2330*/  UMOV UR15, 0x3f899999 ;  /* 0x3f899999000f7882 */ /* 0x000fe20000000000 */
[----:B------:R-:W-:Y:S02]  /*2340*/  DMUL R30, R32, R30 ;  /* 0x0000001e201e7228 */ /* 0x000fe40000000000 */
[----:B------:R-:W-:-:S03]  /*2350*/  DMUL R32, R26, R26 ;  /* 0x0000001a1a207228 */ /* 0x000fc60000000000 */
[----:B------:R-:W-:Y:S01]  /*2360*/  DFMA R34, R36, R34, UR14 ;  /* 0x0000000e24227e2b */ /* 0x000fe20008000022 */
[----:B------:R-:W-:Y:S01]  /*2370*/  UMOV UR14, 0x55555555 ;  /* 0x55555555000e7882 */ /* 0x000fe20000000000 */
[----:B------:R-:W-:-:S06]  /*2380*/  UMOV UR15, 0x3fb55555 ;  /* 0x3fb55555000f7882 */ /* 0x000fcc0000000000 */
[----:B------:R-:W-:-:S08]  /*2390*/  DFMA R28, R36, R34, UR14 ;  /* 0x0000000e241c7e2b */ /* 0x000fd00008000022 */
[----:B------:R-:W-:Y:S01]  /*23a0*/  DADD R38, -R28, UR14 ;  /* 0x0000000e1c267e29 */ /* 0x000fe20008000100 */
[----:B------:R-:W-:Y:S01]  /*23b0*/  UMOV UR14, 0xb9e7b0 ;  /* 0x00b9e7b0000e7882 */ /* 0x000fe20000000000 */
[----:B------:R-:W-:-:S06]  /*23c0*/  UMOV UR15, 0x3c46a4cb ;  /* 0x3c46a4cb000f7882 */ /* 0x000fcc0000000000 */
[----:B------:R-:W-:Y:S02]  /*23d0*/  DFMA R38, R36, R34, R38 ;  /* 0x000000222426722b */ /* 0x000fe40000000026 */
[----:B------:R-:W-:Y:S01]  /*23e0*/  DFMA R36, R26, R26, -R32 ;  /* 0x0000001a1a24722b */ /* 0x000fe20000000820 */
[----:B------:R-:W-:Y:S02]  /*23f0*/  VIADD R35, R31, 0x100000 ;  /* 0x001000001f237836 */ /* 0x000fe40000000000 */
[----:B------:R-:W-:-:S03]  /*2400*/  IMAD.MOV.U32 R34, RZ, RZ, R30 ;  /* 0x000000ffff227224 */ /* 0x000fc600078e001e */
[----:B------:R-:W-:Y:S01]  /*2410*/  DADD R38, R38, -UR14 ;  /* 0x8000000e26267e29 */ /* 0x000fe20008000000 */
[----:B------:R-:W-:Y:S01]  /*2420*/  UMOV UR14, 0x80000000 ;  /* 0x80000000000e7882 */ /* 0x000fe20000000000 */
[----:B------:R-:W-:Y:S01]  /*2430*/  UMOV UR15, 0x43300000 ;  /* 0x43300000000f7882 */ /* 0x000fe20000000000 */
[C---:B------:R-:W-:Y:S02]  /*2440*/  DFMA R34, R26.reuse, R34, R36 ;  /* 0x000000221a22722b */ /* 0x040fe40000000024 */
[----:B------:R-:W-:-:S08]  /*2450*/  DMUL R36, R26, R32 ;  /* 0x000000201a247228 */ /* 0x000fd00000000000 */
[----:B------:R-:W-:-:S08]  /*2460*/  DFMA R40, R26, R32, -R36 ;  /* 0x000000201a28722b */ /* 0x000fd00000000824 */
[----:B------:R-:W-:Y:S02]  /*2470*/  DFMA R40, R30, R32, R40 ;  /* 0x000000201e28722b */ /* 0x000fe40000000028 */
[----:B------:R-:W-:-:S06]  /*2480*/  DADD R32, R28, R38 ;  /* 0x000000001c207229 */ /* 0x000fcc0000000026 */
[----:B------:R-:W-:Y:S02]  /*2490*/  DFMA R34, R26, R34, R40 ;  /* 0x000000221a22722b */ /* 0x000fe40000000028 */
[----:B------:R-:W-:Y:S02]  /*24a0*/  DADD R40, R28, -R32 ;  /* 0x000000001c287229 */ /* 0x000fe40000000820 */
[----:B------:R-:W-:-:S06]  /*24b0*/  DMUL R28, R32, R36 ;  /* 0x00000024201c7228 */ /* 0x000fcc0000000000 */
[----:B------:R-:W-:Y:S02]  /*24c0*/  DADD R40, R38, R40 ;  /* 0x0000000026287229 */ /* 0x000fe40000000028 */
[----:B------:R-:W-:-:S08]  /*24d0*/  DFMA R38, R32, R36, -R28 ;  /* 0x000000242026722b */ /* 0x000fd0000000081c */
[----:B------:R-:W-:-:S08]  /*24e0*/  DFMA R34, R32, R34, R38 ;  /* 0x000000222022722b */ /* 0x000fd00000000026 */
[----:B------:R-:W-:-:S08]  /*24f0*/  DFMA R40, R40, R36, R34 ;  /* 0x000000242828722b */ /* 0x000fd00000000022 */
[----:B------:R-:W-:-:S08]  /*2500*/  DADD R34, R28, R40 ;  /* 0x000000001c227229 */ /* 0x000fd00000000028 */
[--C-:B------:R-:W-:Y:S02]  /*2510*/  DADD R32, R26, R34.reuse ;  /* 0x000000001a207229 */ /* 0x100fe40000000022 */
[----:B------:R-:W-:-:S06]  /*2520*/  DADD R28, R28, -R34 ;  /* 0x000000001c1c7229 */ /* 0x000fcc0000000822 */
[----:B------:R-:W-:Y:S02]  /*2530*/  DADD R26, R26, -R32 ;  /* 0x000000001a1a7229 */ /* 0x000fe40000000820 */
[----:B------:R-:W-:-:S06]  /*2540*/  DADD R28, R40, R28 ;  /* 0x00000000281c7229 */ /* 0x000fcc000000001c */
[----:B------:R-:W-:-:S08]  /*2550*/  DADD R26, R34, R26 ;  /* 0x00000000221a7229 */ /* 0x000fd0000000001a */
[----:B------:R-:W-:-:S08]  /*2560*/  DADD R26, R28, R26 ;  /* 0x000000001c1a7229 */ /* 0x000fd0000000001a */
[----:B------:R-:W-:Y:S02]  /*2570*/  DADD R30, R30, R26 ;  /* 0x000000001e1e7229 */ /* 0x000fe4000000001a */
[----:B------:R-:W-:Y:S01]  /*2580*/  DADD R26, R24, -UR14 ;  /* 0x8000000e181a7e29 */ /* 0x000fe20008000000 */
[----:B------:R-:W-:Y:S01]  /*2590*/  UMOV UR14, 0xfefa39ef ;  /* 0xfefa39ef000e7882 */ /* 0x000fe20000000000 */
[----:B------:R-:W-:-:S04]  /*25a0*/  UMOV UR15, 0x3fe62e42 ;  /* 0x3fe62e42000f7882 */ /* 0x000fc80000000000 */
[----:B------:R-:W-:-:S08]  /*25b0*/  DADD R28, R32, R30 ;  /* 0x00000000201c7229 */ /* 0x000fd0000000001e */
[--C-:B------:R-:W-:Y:S02]  /*25c0*/  DFMA R24, R26, UR14, R28.reuse ;  /* 0x0000000e1a187c2b */ /* 0x100fe4000800001c */
[----:B------:R-:W-:-:S06]  /*25d0*/  DADD R34, R32, -R28 ;  /* 0x0000000020227229 */ /* 0x000fcc000000081c */
[----:B------:R-:W-:Y:S02]  /*25e0*/  DFMA R32, R26, -UR14, R24 ;  /* 0x8000000e1a207c2b */ /* 0x000fe40008000018 */
[----:B------:R-:W-:-:S06]  /*25f0*/  DADD R34, R30, R34 ;  /* 0x000000001e227229 */ /* 0x000fcc0000000022 */
[----:B------:R-:W-:Y:S01]  /*2600*/  DADD R32, -R28, R32 ;  /* 0x000000001c207229 */ /* 0x000fe20000000120 */
[C---:B------:R-:W-:Y:S01]  /*2610*/  IMAD.SHL.U32 R28, R43.reuse, 0x2, RZ ;  /* 0x000000022b1c7824 */ /* 0x040fe200078e00ff */
[----:B------:R-:W-:-:S04]  /*2620*/  LOP3.LUT R29, R43, 0xff0fffff, RZ, 0xc0, !PT ;  /* 0xff0fffff2b1d7812 */ /* 0x000fc800078ec0ff */
[----:B------:R-:W-:Y:S02]  /*2630*/  ISETP.GT.U32.AND P1, PT, R28, -0x2000001, PT ;  /* 0xfdffffff1c00780c */ /* 0x000fe40003f24070 */
[----:B------:R-:W-:Y:S02]  /*2640*/  DADD R34, R34, -R32 ;  /* 0x0000000022227229 */ /* 0x000fe40000000820 */
[----:B------:R-:W-:-:S06]  /*2650*/  SEL R43, R29, R43, P1 ;  /* 0x0000002b1d2b7207 */ /* 0x000fcc0000800000 */
[----:B------:R-:W-:-:S08]  /*2660*/  DFMA R26, R26, UR16, R34 ;  /* 0x000000101a1a7c2b */ /* 0x000fd00008000022 */
[----:B------:R-:W-:-:S08]  /*2670*/  DADD R32, R24, R26 ;  /* 0x0000000018207229 */ /* 0x000fd0000000001a */
[----:B------:R-:W-:Y:S02]  /*2680*/  DADD R24, R24, -R32 ;  /* 0x0000000018187229 */ /* 0x000fe40000000820 */
[----:B------:R-:W-:-:S06]  /*2690*/  DMUL R30, R32, R42 ;  /* 0x0000002a201e7228 */ /* 0x000fcc0000000000 */
[----:B------:R-:W-:Y:S02]  /*26a0*/  DADD R24, R26, R24 ;  /* 0x000000001a187229 */ /* 0x000fe40000000018 */
[----:B------:R-:W-:Y:S01]  /*26b0*/  DFMA R28, R32, R42, -R30 ;  /* 0x0000002a201c722b */ /* 0x000fe2000000081e */
[----:B------:R-:W-:Y:S02]  /*26c0*/  IMAD.MOV.U32 R26, RZ, RZ, 0x652b82fe ;  /* 0x652b82feff1a7424 */ /* 0x000fe400078e00ff */
[----:B------:R-:W-:-:S05]  /*26d0*/  IMAD.MOV.U32 R27, RZ, RZ, 0x3ff71547 ;  /* 0x3ff71547ff1b7424 */ /* 0x000fca00078e00ff */
[----:B------:R-:W-:-:S08]  /*26e0*/  DFMA R28, R24, R42, R28 ;  /* 0x0000002a181c722b */ /* 0x000fd0000000001c */
[----:B------:R-:W-:-:S08]  /*26f0*/  DADD R32, R30, R28 ;  /* 0x000000001e207229 */ /* 0x000fd0000000001c */
[----:B------:R-:W-:Y:S02]  /*2700*/  DFMA R26, R32, R26, 6.75539944105574400000e+15 ;  /* 0x43380000201a742b */ /* 0x000fe4000000001a */
[----:B------:R-:W-:Y:S01]  /*2710*/  FSETP.GEU.AND P1, PT, |R33|, 4.1917929649353027344, PT ;  /* 0x4086232b2100780b */ /* 0x000fe20003f2e200 */
[----:B------:R-:W-:-:S05]  /*2720*/  DADD R30, R30, -R32 ;  /* 0x000000001e1e7229 */ /* 0x000fca0000000820 */
[----:B------:R-:W-:-:S03]  /*2730*/  DADD R24, R26, -6.75539944105574400000e+15 ;  /* 0xc33800001a187429 */ /* 0x000fc60000000000 */
[----:B------:R-:W-:-:S05]  /*2740*/  DADD R28, R28, R30 ;  /* 0x000000001c1c7229 */ /* 0x000fca000000001e */
[----:B------:R-:W-:Y:S01]  /*2750*/  DFMA R34, R24, -UR14, R32 ;  /* 0x8000000e18227c2b */ /* 0x000fe20008000020 */
[----:B------:R-:W-:Y:S01]  /*2760*/  UMOV UR14, 0x3b39803f ;  /* 0x3b39803f000e7882 */ /* 0x000fe20000000000 */
[----:B------:R-:W-:-:S06]  /*2770*/  UMOV UR15, 0x3c7abc9e ;  /* 0x3c7abc9e000f7882 */ /* 0x000fcc0000000000 */
[----:B------:R-:W-:Y:S01]  /*2780*/  DFMA R34, R24, -UR14, R34 ;  /* 0x8000000e18227c2b */ /* 0x000fe20008000022 */
[----:B------:R-:W-:Y:S01]  /*2790*/  UMOV UR14, 0x69ce2bdf ;  /* 0x69ce2bdf000e7882 */ /* 0x000fe20000000000 */
[----:B------:R-:W-:Y:S01]  /*27a0*/  IMAD.MOV.U32 R24, RZ, RZ, -0x35dec16 ;  /* 0xfca213eaff187424 */ /* 0x000fe200078e00ff */
[----:B------:R-:W-:Y:S01]  /*27b0*/  UMOV UR15, 0x3e5ade15 ;  /* 0x3e5ade15000f7882 */ /* 0x000fe20000000000 */
[----:B------:R-:W-:-:S06]  /*27c0*/  IMAD.MOV.U32 R25, RZ, RZ, 0x3e928af3 ;  /* 0x3e928af3ff197424 */ /* 0x000fcc00078e00ff */
[----:B------:R-:W-:Y:S01]  /*27d0*/  DFMA R24, R34, UR14, R24 ;  /* 0x0000000e22187c2b */ /* 0x000fe20008000018 */
[----:B------:R-:W-:Y:S01]  /*27e0*/  UMOV UR14, 0x62401315 ;  /* 0x62401315000e7882 */ /* 0x000fe20000000000 */
[----:B------:R-:W-:-:S06]  /*27f0*/  UMOV UR15, 0x3ec71dee ;  /* 0x3ec71dee000f7882 */ /* 0x000fcc0000000000 */
[----:B------:R-:W-:Y:S01]  /*2800*/  DFMA R24, R34, R24, UR14 ;  /* 0x0000000e22187e2b */ /* 0x000fe20008000018 */
        /* <DEDUP_REMOVED lines=20> */
[----:B------:R-:W-:-:S08]  /*2950*/  DFMA R24, R34, R24, UR14 ;  /* 0x0000000e22187e2b */ /* 0x000fd00008000018 */
[----:B------:R-:W-:-:S08]  /*2960*/  DFMA R24, R34, R24, 1 ;  /* 0x3ff000002218742b */ /* 0x000fd00000000018 */
[----:B------:R-:W-:-:S10]  /*2970*/  DFMA R24, R34, R24, 1 ;  /* 0x3ff000002218742b */ /* 0x000fd40000000018 */
[----:B------:R-:W-:Y:S02]  /*2980*/  IMAD R31, R26, 0x100000, R25 ;  /* 0x001000001a1f7824 */ /* 0x000fe400078e0219 */
[----:B------:R-:W-:Y:S01]  /*2990*/  IMAD.MOV.U32 R30, RZ, RZ, R24 ;  /* 0x000000ffff1e7224 */ /* 0x000fe200078e0018 */
[----:B------:R-:W-:Y:S06]  /*29a0*/  @!P1 BRA `(.L_x_49) ;  /* 0x0000000000309947 */ /* 0x000fec0003800000 */
[----:B------:R-:W-:Y:S01]  /*29b0*/  FSETP.GEU.AND P2, PT, |R33|, 4.2275390625, PT ;  /* 0x408748002100780b */ /* 0x000fe20003f4e200 */
[C---:B------:R-:W-:Y:S02]  /*29c0*/  DADD R30, R32.reuse, +INF ;  /* 0x7ff00000201e7429 */ /* 0x040fe40000000000 */
[----:B------:R-:W-:-:S08]  /*29d0*/  DSETP.GEU.AND P1, PT, R32, RZ, PT ;  /* 0x000000ff2000722a */ /* 0x000fd00003f2e000 */
[----:B------:R-:W-:Y:S02]  /*29e0*/  FSEL R30, R30, RZ, P1 ;  /* 0x000000ff1e1e7208 */ /* 0x000fe40000800000 */
[----:B------:R-:W-:Y:S02]  /*29f0*/  @!P2 LEA.HI R27, R26, R26, RZ, 0x1 ;  /* 0x0000001a1a1ba211 */ /* 0x000fe400078f08ff */
[----:B------:R-:W-:Y:S02]  /*2a00*/  FSEL R31, R31, RZ, P1 ;  /* 0x000000ff1f1f7208 */ /* 0x000fe40000800000 */
[----:B------:R-:W-:-:S05]  /*2a10*/  @!P2 SHF.R.S32.HI R27, RZ, 0x1, R27 ;  /* 0x00000001ff1ba819 */ /* 0x000fca000001141b */
[----:B------:R-:W-:Y:S02]  /*2a20*/  @!P2 IMAD.IADD R26, R26, 0x1, -R27 ;  /* 0x000000011a1aa824 */ /* 0x000fe400078e0a1b */
[----:B------:R-:W-:-:S03]  /*2a30*/  @!P2 IMAD R25, R27, 0x100000, R25 ;  /* 0x001000001b19a824 */ /* 0x000fc600078e0219 */
[----:B------:R-:W-:Y:S01]  /*2a40*/  @!P2 LEA R27, R26, 0x3ff00000, 0x14 ;  /* 0x3ff000001a1ba811 */ /* 0x000fe200078ea0ff */
[----:B------:R-:W-:-:S06]  /*2a50*/  @!P2 IMAD.MOV.U32 R26, RZ, RZ, RZ ;  /* 0x000000ffff1aa224 */ /* 0x000fcc00078e00ff */
[----:B------:R-:W-:-:S11]  /*2a60*/  @!P2 DMUL R30, R24, R26 ;  /* 0x0000001a181ea228 */ /* 0x000fd60000000000 */
.L_x_49:
[----:B------:R-:W-:Y:S01]  /*2a70*/  DFMA R28, R28, R30, R30 ;  /* 0x0000001e1c1c722b */ /* 0x000fe2000000001e */
[----:B------:R-:W-:Y:S01]  /*2a80*/  IMAD.MOV.U32 R24, RZ, RZ, R0 ;  /* 0x000000ffff187224 */ /* 0x000fe200078e0000 */
[----:B------:R-:W-:Y:S01]  /*2a90*/  DSETP.NEU.AND P1, PT, |R30|, +INF , PT ;  /* 0x7ff000001e00742a */ /* 0x000fe20003f2d200 */
[----:B------:R-:W-:-:S07]  /*2aa0*/  IMAD.MOV.U32 R25, RZ, RZ, 0x0 ;  /* 0x00000000ff197424 */ /* 0x000fce00078e00ff */
[----:B------:R-:W-:Y:S02]  /*2ab0*/  FSEL R26, R30, R28, !P1 ;  /* 0x0000001c1e1a7208 */ /* 0x000fe40004800000 */
[----:B------:R-:W-:Y:S01]  /*2ac0*/  FSEL R27, R31, R29, !P1 ;  /* 0x0000001d1f1b7208 */ /* 0x000fe20004800000 */
[----:B------:R-:W-:Y:S06]  /*2ad0*/  RET.REL.NODEC R24 `(_Z20calculateTotalEnergyiPdS_S_ddS_S_d) ;  /* 0xffffffd418487950 */ /* 0x000fec0003c3ffff */
.L_x_50:
[----:B------:R-:W-:-:S00]  /*2ae0*/  BRA `(.L_x_50) ;  /* 0xfffffffc00fc7947 */ /* 0x000fc0000383ffff */
[----:B------:R-:W-:-:S00]  /*2af0*/  NOP ;  /* 0x0000000000007918 */ /* 0x000fc00000000000 */
        /* <DEDUP_REMOVED lines=8> */
.L_x_244:


//--------------------- .text._Z18finalizeVelocitiesiPdS_S_d --------------------------
	.section	.text._Z18finalizeVelocitiesiPdS_S_d,"ax",@progbits
	.align	128
        .global         _Z18finalizeVelocitiesiPdS_S_d
        .type           _Z18finalizeVelocitiesiPdS_S_d,@function
        .size           _Z18finalizeVelocitiesiPdS_S_d,(.L_x_245 - _Z18finalizeVelocitiesiPdS_S_d)
        .other          _Z18finalizeVelocitiesiPdS_S_d,@"STO_CUDA_ENTRY STV_DEFAULT"
_Z18finalizeVelocitiesiPdS_S_d:
.text._Z18finalizeVelocitiesiPdS_S_d:
[----:B------:R-:W-:Y:S01]  /*0000*/  LDC R1, c[0x0][0x37c] ;  /* 0x0000df00ff017b82 */ /* 0x000fe20000000800 */
[----:B------:R-:W0:Y:S07]  /*0010*/  S2R R0, SR_TID.X ;  /* 0x0000000000007919 */ /* 0x000e2e0000002100 */
[----:B------:R-:W0:Y:S01]  /*0020*/  S2UR UR4, SR_CTAID.X ;  /* 0x00000000000479c3 */ /* 0x000e220000002500 */
[----:B------:R-:W1:Y:S07]  /*0030*/  LDCU UR5, c[0x0][0x380] ;  /* 0x00007000ff0577ac */ /* 0x000e6e0008000800 */
[----:B------:R-:W0:Y:S02]  /*0040*/  LDC R3, c[0x0][0x360] ;  /* 0x0000d800ff037b82 */ /* 0x000e240000000800 */
[----:B0-----:R-:W-:-:S05]  /*0050*/  IMAD R3, R3, UR4, R0 ;  /* 0x0000000403037c24 */ /* 0x001fca000f8e0200 */
[----:B-1----:R-:W-:-:S13]  /*0060*/  ISETP.GE.AND P0, PT, R3, UR5, PT ;  /* 0x0000000503007c0c */ /* 0x002fda000bf06270 */
[----:B------:R-:W-:Y:S05]  /*0070*/  @P0 EXIT ;  /* 0x000000000000094d */ /* 0x000fea0003800000 */
[----:B------:R-:W0:Y:S01]  /*0080*/  LDC.64 R16, c[0x0][0x398] ;  /* 0x0000e600ff107b82 */ /* 0x000e220000000a00 */
[----:B------:R-:W1:Y:S07]  /*0090*/  LDCU.64 UR4, c[0x0][0x358] ;  /* 0x00006b00ff0477ac */ /* 0x000e6e0008000a00 */
[----:B------:R-:W2:Y:S01]  /*00a0*/  LDC.64 R14, c[0x0][0x390] ;  /* 0x0000e400ff0e7b82 */ /* 0x000ea20000000a00 */
[----:B0-----:R-:W-:-:S06]  /*00b0*/  IMAD.WIDE R16, R3, 0x8, R16 ;  /* 0x0000000803107825 */ /* 0x001fcc00078e0210 */
[----:B-1----:R-:W3:Y:S01]  /*00c0*/  LDG.E.64 R16, desc[UR4][R16.64] ;  /* 0x0000000410107981 */ /* 0x002ee2000c1e1b00 */
[----:B------:R-:W-:-:S04]  /*00d0*/  IMAD R6, R3, 0x3, RZ ;  /* 0x0000000303067824 */ /* 0x000fc800078e02ff */
[----:B--2---:R-:W-:-:S05]  /*00e0*/  IMAD.WIDE R14, R6, 0x8, R14 ;  /* 0x00000008060e7825 */ /* 0x004fca00078e020e */
[----:B------:R-:W2:Y:S01]  /*00f0*/  LDG.E.64 R2, desc[UR4][R14.64] ;  /* 0x000000040e027981 */ /* 0x000ea2000c1e1b00 */
[----:B------:R-:W-:Y:S01]  /*0100*/  IMAD.MOV.U32 R4, RZ, RZ, 0x1 ;  /* 0x00000001ff047424 */ /* 0x000fe200078e00ff */
[----:B------:R-:W-:Y:S01]  /*0110*/  BSSY.RECONVERGENT B0, `(.L_x_51) ;  /* 0x0000016000007945 */ /* 0x000fe20003800200 */
[----:B---3--:R-:W0:Y:S01]  /*0120*/  MUFU.RCP64H R5, R17 ;  /* 0x0000001100057308 */ /* 0x008e220000001800 */
[----:B--2---:R-:W-:-:S03]  /*0130*/  FSETP.GEU.AND P1, PT, |R3|, 6.5827683646048100446e-37, PT ;  /* 0x036000000300780b */ /* 0x004fc60003f2e200 */
[----:B0-----:R-:W-:-:S08]  /*0140*/  DFMA R8, -R16, R4, 1 ;  /* 0x3ff000001008742b */ /* 0x001fd00000000104 */
[----:B------:R-:W-:-:S08]  /*0150*/  DFMA R8, R8, R8, R8 ;  /* 0x000000080808722b */ /* 0x000fd00000000008 */
[----:B------:R-:W-:-:S08]  /*0160*/  DFMA R8, R4, R8, R4 ;  /* 0x000000080408722b */ /* 0x000fd00000000004 */
[----:B------:R-:W-:-:S08]  /*0170*/  DFMA R4, -R16, R8, 1 ;  /* 0x3ff000001004742b */ /* 0x000fd00000000108 */
[----:B------:R-:W-:-:S08]  /*0180*/  DFMA R4, R8, R4, R8 ;  /* 0x000000040804722b */ /* 0x000fd00000000008 */
[----:B------:R-:W-:-:S08]  /*0190*/  DMUL R8, R2, R4 ;  /* 0x0000000402087228 */ /* 0x000fd00000000000 */
[----:B------:R-:W-:-:S08]  /*01a0*/  DFMA R10, -R16, R8, R2 ;  /* 0x00000008100a722b */ /* 0x000fd00000000102 */
[----:B------:R-:W-:-:S10]  /*01b0*/  DFMA R4, R4, R10, R8 ;  /* 0x0000000a0404722b */ /* 0x000fd40000000008 */
[----:B------:R-:W-:-:S05]  /*01c0*/  FFMA R0, RZ, R17, R5 ;  /* 0x00000011ff007223 */ /* 0x000fca0000000005 */
[----:B------:R-:W-:-:S13]  /*01d0*/  FSETP.GT.AND P0, PT, |R0|, 1.469367938527859385e-39, PT ;  /* 0x001000000000780b */ /* 0x000fda0003f04200 */
[----:B------:R-:W-:Y:S05]  /*01e0*/  @P0 BRA P1, `(.L_x_52) ;  /* 0x0000000000200947 */ /* 0x000fea0000800000 */
[----:B------:R-:W-:Y:S01]  /*01f0*/  IMAD.MOV.U32 R8, RZ, RZ, R2 ;  /* 0x000000ffff087224 */ /* 0x000fe200078e0002 */
[----:B------:R-:W-:Y:S01]  /*0200*/  MOV R0, 0x250 ;  /* 0x0000025000007802 */ /* 0x000fe20000000f00 */
[----:B------:R-:W-:Y:S02]  /*0210*/  IMAD.MOV.U32 R9, RZ, RZ, R3 ;  /* 0x000000ffff097224 */ /* 0x000fe400078e0003 */
[----:B------:R-:W-:Y:S02]  /*0220*/  IMAD.MOV.U32 R10, RZ, RZ, R16 ;  /* 0x000000ffff0a7224 */ /* 0x000fe400078e0010 */
[----:B------:R-:W-:-:S07]  /*0230*/  IMAD.MOV.U32 R11, RZ, RZ, R17 ;  /* 0x000000ffff0b7224 */ /* 0x000fce00078e0011 */
[----:B------:R-:W-:Y:S05]  /*0240*/  CALL.REL.NOINC `($__internal_2_$__cuda_sm20_div_rn_f64_full) ;  /* 0x00000004000c7944 */ /* 0x000fea0003c00000 */
[----:B------:R-:W-:Y:S02]  /*0250*/  IMAD.MOV.U32 R4, RZ, RZ, R20 ;  /* 0x000000ffff047224 */ /* 0x000fe400078e0014 */
[----:B------:R-:W-:-:S07]  /*0260*/  IMAD.MOV.U32 R5, RZ, RZ, R21 ;  /* 0x000000ffff057224 */ /* 0x000fce00078e0015 */
.L_x_52:
[----:B------:R-:W-:Y:S05]  /*0270*/  BSYNC.RECONVERGENT B0 ;  /* 0x0000000000007941 */ /* 0x000fea0003800200 */
.L_x_51:
[----:B------:R-:W2:Y:S01]  /*0280*/  LDG.E.64 R8, desc[UR4][R14.64+0x8] ;  /* 0x000008040e087981 */ /* 0x000ea2000c1e1b00 */
[----:B------:R-:W0:Y:S01]  /*0290*/  MUFU.RCP64H R3, R17 ;  /* 0x0000001100037308 */ /* 0x000e220000001800 */
[----:B------:R-:W-:Y:S01]  /*02a0*/  IMAD.MOV.U32 R2, RZ, RZ, 0x1 ;  /* 0x00000001ff027424 */ /* 0x000fe200078e00ff */
[----:B------:R-:W-:Y:S05]  /*02b0*/  BSSY.RECONVERGENT B0, `(.L_x_53) ;  /* 0x0000013000007945 */ /* 0x000fea0003800200 */
[----:B0-----:R-:W-:-:S08]  /*02c0*/  DFMA R10, -R16, R2, 1 ;  /* 0x3ff00000100a742b */ /* 0x001fd00000000102 */
[----:B------:R-:W-:-:S08]  /*02d0*/  DFMA R10, R10, R10, R10 ;  /* 0x0000000a0a0a722b */ /* 0x000fd0000000000a */
[----:B------:R-:W-:-:S08]  /*02e0*/  DFMA R10, R2, R10, R2 ;  /* 0x0000000a020a722b */ /* 0x000fd00000000002 */
[----:B------:R-:W-:-:S08]  /*02f0*/  DFMA R2, -R16, R10, 1 ;  /* 0x3ff000001002742b */ /* 0x000fd0000000010a */
[----:B------:R-:W-:-:S08]  /*0300*/  DFMA R12, R10, R2, R10 ;  /* 0x000000020a0c722b */ /* 0x000fd0000000000a */
[----:B--2---:R-:W-:Y:S01]  /*0310*/  DMUL R2, R12, R8 ;  /* 0x000000080c027228 */ /* 0x004fe20000000000 */
[----:B------:R-:W-:-:S07]  /*0320*/  FSETP.GEU.AND P1, PT, |R9|, 6.5827683646048100446e-37, PT ;  /* 0x036000000900780b */ /* 0x000fce0003f2e200 */
[----:B------:R-:W-:-:S08]  /*0330*/  DFMA R10, -R16, R2, R8 ;  /* 0x00000002100a722b */ /* 0x000fd00000000108 */
[----:B------:R-:W-:-:S10]  /*0340*/  DFMA R2, R12, R10, R2 ;  /* 0x0000000a0c02722b */ /* 0x000fd40000000002 */
[----:B------:R-:W-:-:S05]  /*0350*/  FFMA R0, RZ, R17, R3 ;  /* 0x00000011ff007223 */ /* 0x000fca0000000003 */
[----:B------:R-:W-:-:S13]  /*0360*/  FSETP.GT.AND P0, PT, |R0|, 1.469367938527859385e-39, PT ;  /* 0x001000000000780b */ /* 0x000fda0003f04200 */
[----:B------:R-:W-:Y:S05]  /*0370*/  @P0 BRA P1, `(.L_x_54) ;  /* 0x0000000000180947 */ /* 0x000fea0000800000 */
[----:B------:R-:W-:Y:S01]  /*0380*/  IMAD.MOV.U32 R10, RZ, RZ, R16 ;  /* 0x000000ffff0a7224 */ /* 0x000fe200078e0010 */
[----:B------:R-:W-:Y:S01]  /*0390*/  MOV R0, 0x3c0 ;  /* 0x000003c000007802 */ /* 0x000fe20000000f00 */
[----:B------:R-:W-:-:S07]  /*03a0*/  IMAD.MOV.U32 R11, RZ, RZ, R17 ;  /* 0x000000ffff0b7224 */ /* 0x000fce00078e0011 */
[----:B------:R-:W-:Y:S05]  /*03b0*/  CALL.REL.NOINC `($__internal_2_$__cuda_sm20_div_rn_f64_full) ;  /* 0x0000000000b07944 */ /* 0x000fea0003c00000 */
[----:B------:R-:W-:Y:S02]  /*03c0*/  IMAD.MOV.U32 R2, RZ, RZ, R20 ;  /* 0x000000ffff027224 */ /* 0x000fe400078e0014 */
[----:B------:R-:W-:-:S07]  /*03d0*/  IMAD.MOV.U32 R3, RZ, RZ, R21 ;  /* 0x000000ffff037224 */ /* 0x000fce00078e0015 */
.L_x_54:
[----:B------:R-:W-:Y:S05]  /*03e0*/  BSYNC.RECONVERGENT B0 ;  /* 0x0000000000007941 */ /* 0x000fea0003800200 */
.L_x_53:
        /* <DEDUP_REMOVED lines=24> */
.L_x_56:
[----:B------:R-:W-:Y:S05]  /*0570*/  BSYNC.RECONVERGENT B0 ;  /* 0x0000000000007941 */ /* 0x000fea0003800200 */
.L_x_55:
[----:B------:R-:W0:Y:S01]  /*0580*/  LDC.64 R10, c[0x0][0x388] ;  /* 0x0000e200ff0a7b82 */ /* 0x000e220000000a00 */
[----:B------:R-:W1:Y:S01]  /*0590*/  LDCU.64 UR6, c[0x0][0x3a0] ;  /* 0x00007400ff0677ac */ /* 0x000e620008000a00 */
[----:B0-----:R-:W-:-:S05]  /*05a0*/  IMAD.WIDE R6, R6, 0x8, R10 ;  /* 0x0000000806067825 */ /* 0x001fca00078e020a */
[----:B------:R-:W1:Y:S04]  /*05b0*/  LDG.E.64 R10, desc[UR4][R6.64] ;  /* 0x00000004060a7981 */ /* 0x000e68000c1e1b00 */
[----:B------:R-:W2:Y:S04]  /*05c0*/  LDG.E.64 R12, desc[UR4][R6.64+0x8] ;  /* 0x00000804060c7981 */ /* 0x000ea8000c1e1b00 */
[----:B------:R-:W3:Y:S01]  /*05d0*/  LDG.E.64 R14, desc[UR4][R6.64+0x10] ;  /* 0x00001004060e7981 */ /* 0x000ee2000c1e1b00 */
[----:B------:R-:W-:Y:S02]  /*05e0*/  DMUL R4, R4, 0.5 ;  /* 0x3fe0000004047828 */ /* 0x000fe40000000000 */
[----:B------:R-:W-:-:S02]  /*05f0*/  DMUL R2, R2, 0.5 ;  /* 0x3fe0000002027828 */ /* 0x000fc40000000000 */
[----:B------:R-:W-:-:S04]  /*0600*/  DMUL R8, R8, 0.5 ;  /* 0x3fe0000008087828 */ /* 0x000fc80000000000 */
[----:B-1----:R-:W-:Y:S02]  /*0610*/  DFMA R4, R4, UR6, R10 ;  /* 0x0000000604047c2b */ /* 0x002fe4000800000a */
[----:B--2---:R-:W-:-:S05]  /*0620*/  DFMA R2, R2, UR6, R12 ;  /* 0x0000000602027c2b */ /* 0x004fca000800000c */
[----:B------:R-:W-:Y:S01]  /*0630*/  STG.E.64 desc[UR4][R6.64], R4 ;  /* 0x0000000406007986 */ /* 0x000fe2000c101b04 */
[----:B---3--:R-:W-:-:S03]  /*0640*/  DFMA R8, R8, UR6, R14 ;  /* 0x0000000608087c2b */ /* 0x008fc6000800000e */
[----:B------:R-:W-:Y:S04]  /*0650*/  STG.E.64 desc[UR4][R6.64+0x8], R2 ;  /* 0x0000080206007986 */ /* 0x000fe8000c101b04 */
[----:B------:R-:W-:Y:S01]  /*0660*/  STG.E.64 desc[UR4][R6.64+0x10], R8 ;  /* 0x0000100806007986 */ /* 0x000fe2000c101b04 */
[----:B------:R-:W-:Y:S05]  /*0670*/  EXIT ;  /* 0x000000000000794d */ /* 0x000fea0003800000 */
        .weak           $__internal_2_$__cuda_sm20_div_rn_f64_full
        .type           $__internal_2_$__cuda_sm20_div_rn_f64_full,@function
        .size           $__internal_2_$__cuda_sm20_div_rn_f64_full,(.L_x_245 - $__internal_2_$__cuda_sm20_div_rn_f64_full)
$__internal_2_$__cuda_sm20_div_rn_f64_full:
[C---:B------:R-:W-:Y:S01]  /*0680*/  FSETP.GEU.AND P0, PT, |R11|.reuse, 1.469367938527859385e-39, PT ;  /* 0x001000000b00780b */ /* 0x040fe20003f0e200 */
[----:B------:R-:W-:Y:S01]  /*0690*/  IMAD.MOV.U32 R20, RZ, RZ, 0x1 ;  /* 0x00000001ff147424 */ /* 0x000fe200078e00ff */
[----:B------:R-:W-:Y:S01]  /*06a0*/  LOP3.LUT R12, R11, 0x800fffff, RZ, 0xc0, !PT ;  /* 0x800fffff0b0c7812 */ /* 0x000fe200078ec0ff */
[----:B------:R-:W-:Y:S01]  /*06b0*/  BSSY.RECONVERGENT B1, `(.L_x_57) ;  /* 0x0000054000017945 */ /* 0x000fe20003800200 */
[C---:B------:R-:W-:Y:S02]  /*06c0*/  FSETP.GEU.AND P2, PT, |R9|.reuse, 1.469367938527859385e-39, PT ;  /* 0x001000000900780b */ /* 0x040fe40003f4e200 */
[----:B------:R-:W-:Y:S01]  /*06d0*/  LOP3.LUT R13, R12, 0x3ff00000, RZ, 0xfc, !PT ;  /* 0x3ff000000c0d7812 */ /* 0x000fe200078efcff */
[----:B------:R-:W-:Y:S01]  /*06e0*/  IMAD.MOV.U32 R12, RZ, RZ, R10 ;  /* 0x000000ffff0c7224 */ /* 0x000fe200078e000a */
[----:B------:R-:W-:Y:S02]  /*06f0*/  LOP3.LUT R7, R9, 0x7ff00000, RZ, 0xc0, !PT ;  /* 0x7ff0000009077812 */ /* 0x000fe400078ec0ff */
[----:B------:R-:W-:-:S02]  /*0700*/  LOP3.LUT R28, R11, 0x7ff00000, RZ, 0xc0, !PT ;  /* 0x7ff000000b1c7812 */ /* 0x000fc400078ec0ff */
[----:B------:R-:W-:Y:S01]  /*0710*/  MOV R26, 0x1ca00000 ;  /* 0x1ca00000001a7802 */ /* 0x000fe20000000f00 */
[----:B------:R-:W-:Y:S01]  /*0720*/  @!P0 DMUL R12, R10, 8.98846567431157953865e+307 ;  /* 0x7fe000000a0c8828 */ /* 0x000fe20000000000 */
[----:B------:R-:W-:Y:S01]  /*0730*/  ISETP.GE.U32.AND P1, PT, R7, R28, PT ;  /* 0x0000001c0700720c */ /* 0x000fe20003f26070 */
[----:B------:R-:W-:Y:S02]  /*0740*/  IMAD.MOV.U32 R27, RZ, RZ, R7 ;  /* 0x000000ffff1b7224 */ /* 0x000fe400078e0007 */
[----:B------:R-:W-:Y:S02]  /*0750*/  @!P2 LOP3.LUT R22, R11, 0x7ff00000, RZ, 0xc0, !PT ;  /* 0x7ff000000b16a812 */ /* 0x000fe400078ec0ff */
[----:B------:R-:W0:Y:S02]  /*0760*/  MUFU.RCP64H R21, R13 ;  /* 0x0000000d00157308 */ /* 0x000e240000001800 */
[----:B------:R-:W-:Y:S01]  /*0770*/  @!P2 ISETP.GE.U32.AND P3, PT, R7, R22, PT ;  /* 0x000000160700a20c */ /* 0x000fe20003f66070 */
[----:B------:R-:W-:Y:S01]  /*0780*/  @!P2 IMAD.MOV.U32 R22, RZ, RZ, RZ ;  /* 0x000000ffff16a224 */ /* 0x000fe200078e00ff */
[----:B------:R-:W-:-:S02]  /*0790*/  @!P0 LOP3.LUT R28, R13, 0x7ff00000, RZ, 0xc0, !PT ;  /* 0x7ff000000d1c8812 */ /* 0x000fc400078ec0ff */
[----:B------:R-:W-:-:S03]  /*07a0*/  @!P2 SEL R23, R26, 0x63400000, !P3 ;  /* 0x634000001a17a807 */ /* 0x000fc60005800000 */
[----:B------:R-:W-:Y:S01]  /*07b0*/  VIADD R29, R28, 0xffffffff ;  /* 0xffffffff1c1d7836 */ /* 0x000fe20000000000 */
[----:B------:R-:W-:-:S04]  /*07c0*/  @!P2 LOP3.LUT R23, R23, 0x80000000, R9, 0xf8, !PT ;  /* 0x800000001717a812 */ /* 0x000fc800078ef809 */
[----:B------:R-:W-:Y:S01]  /*07d0*/  @!P2 LOP3.LUT R23, R23, 0x100000, RZ, 0xfc, !PT ;  /* 0x001000001717a812 */ /* 0x000fe200078efcff */
[----:B0-----:R-:W-:-:S08]  /*07e0*/  DFMA R18, R20, -R12, 1 ;  /* 0x3ff000001412742b */ /* 0x001fd0000000080c */
[----:B------:R-:W-:-:S08]  /*07f0*/  DFMA R18, R18, R18, R18 ;  /* 0x000000121212722b */ /* 0x000fd00000000012 */
[----:B------:R-:W-:Y:S01]  /*0800*/  DFMA R20, R20, R18, R20 ;  /* 0x000000121414722b */ /* 0x000fe20000000014 */
[----:B------:R-:W-:Y:S01]  /*0810*/  SEL R19, R26, 0x63400000, !P1 ;  /* 0x634000001a137807 */ /* 0x000fe20004800000 */
[----:B------:R-:W-:-:S03]  /*0820*/  IMAD.MOV.U32 R18, RZ, RZ, R8 ;  /* 0x000000ffff127224 */ /* 0x000fc600078e0008 */
[----:B------:R-:W-:-:S03]  /*0830*/  LOP3.LUT R19, R19, 0x800fffff, R9, 0xf8, !PT ;  /* 0x800fffff13137812 */ /* 0x000fc600078ef809 */
[----:B------:R-:W-:-:S03]  /*0840*/  DFMA R24, R20, -R12, 1 ;  /* 0x3ff000001418742b */ /* 0x000fc6000000080c */
[----:B------:R-:W-:-:S05]  /*0850*/  @!P2 DFMA R18, R18, 2, -R22 ;  /* 0x400000001212a82b */ /* 0x000fca0000000816 */
[----:B------:R-:W-:-:S05]  /*0860*/  DFMA R24, R20, R24, R20 ;  /* 0x000000181418722b */ /* 0x000fca0000000014 */
[----:B------:R-:W-:-:S03]  /*0870*/  @!P2 LOP3.LUT R27, R19, 0x7ff00000, RZ, 0xc0, !PT ;  /* 0x7ff00000131ba812 */ /* 0x000fc600078ec0ff */
[----:B------:R-:W-:Y:S02]  /*0880*/  DMUL R20, R24, R18 ;  /* 0x0000001218147228 */ /* 0x000fe40000000000 */
[----:B------:R-:W-:-:S05]  /*0890*/  VIADD R22, R27, 0xffffffff ;  /* 0xffffffff1b167836 */ /* 0x000fca0000000000 */
[----:B------:R-:W-:Y:S01]  /*08a0*/  ISETP.GT.U32.AND P0, PT, R22, 0x7feffffe, PT ;  /* 0x7feffffe1600780c */ /* 0x000fe20003f04070 */
[----:B------:R-:W-:-:S03]  /*08b0*/  DFMA R22, R20, -R12, R18 ;  /* 0x8000000c1416722b */ /* 0x000fc60000000012 */
[----:B------:R-:W-:-:S05]  /*08c0*/  ISETP.GT.U32.OR P0, PT, R29, 0x7feffffe, P0 ;  /* 0x7feffffe1d00780c */ /* 0x000fca0000704470 */
[----:B------:R-:W-:-:S08]  /*08d0*/  DFMA R22, R24, R22, R20 ;  /* 0x000000161816722b */ /* 0x000fd00000000014 */
[----:B------:R-:W-:Y:S05]  /*08e0*/  @P0 BRA `(.L_x_58) ;  /* 0x00000000006c0947 */ /* 0x000fea0003800000 */
[----:B------:R-:W-:-:S04]  /*08f0*/  LOP3.LUT R20, R11, 0x7ff00000, RZ, 0xc0, !PT ;  /* 0x7ff000000b147812 */ /* 0x000fc800078ec0ff */
[CC--:B------:R-:W-:Y:S02]  /*0900*/  VIADDMNMX R8, R7.reuse, -R20.reuse, 0xb9600000, !PT ;  /* 0xb960000007087446 */ /* 0x0c0fe40007800914 */
[----:B------:R-:W-:Y:S02]  /*0910*/  ISETP.GE.U32.AND P0, PT, R7, R20, PT ;  /* 0x000000140700720c */ /* 0x000fe40003f06070 */
[----:B------:R-:W-:Y:S01]  /*0920*/  VIMNMX R7, PT, PT, R8, 0x46a00000, PT ;  /* 0x46a0000008077848 */ /* 0x000fe20003fe0100 */
[----:B------:R-:W-:Y:S01]  /*0930*/  IMAD.MOV.U32 R8, RZ, RZ, RZ ;  /* 0x000000ffff087224 */ /* 0x000fe200078e00ff */
[----:B------:R-:W-:-:S05]  /*0940*/  SEL R26, R26, 0x63400000, !P0 ;  /* 0x634000001a1a7807 */ /* 0x000fca0004000000 */
[----:B------:R-:W-:-:S04]  /*0950*/  IMAD.IADD R7, R7, 0x1, -R26 ;  /* 0x0000000107077824 */ /* 0x000fc800078e0a1a */
        /* <DEDUP_REMOVED lines=11> */
[----:B------:R-:W-:Y:S01]  /*0a10*/  MOV R10, RZ ;  /* 0x000000ff000a7202 */ /* 0x000fe20000000f00 */
[----:B------:R-:W-:Y:S01]  /*0a20*/  DMUL.RP R8, R22, R8 ;  /* 0x0000000816087228 */ /* 0x000fe20000008000 */
[----:B------:R-:W-:-:S04]  /*0a30*/  IADD3 R7, PT, PT, -R7, -0x43300000, RZ ;  /* 0xbcd0000007077810 */ /* 0x000fc80007ffe1ff */
[----:B------:R-:W-:-:S05]  /*0a40*/  DFMA R10, R20, -R10, R22 ;  /* 0x8000000a140a722b */ /* 0x000fca0000000016 */
[----:B------:R-:W-:-:S05]  /*0a50*/  LOP3.LUT R19, R9, R19, RZ, 0x3c, !PT ;  /* 0x0000001309137212 */ /* 0x000fca00078e3cff */
[----:B------:R-:W-:-:S04]  /*0a60*/  FSETP.NEU.AND P0, PT, |R11|, R7, PT ;  /* 0x000000070b00720b */ /* 0x000fc80003f0d200 */
[----:B------:R-:W-:Y:S02]  /*0a70*/  FSEL R20, R8, R20, !P0 ;  /* 0x0000001408147208 */ /* 0x000fe40004000000 */
[----:B------:R-:W-:Y:S01]  /*0a80*/  FSEL R21, R19, R21, !P0 ;  /* 0x0000001513157208 */ /* 0x000fe20004000000 */
[----:B------:R-:W-:Y:S06]  /*0a90*/  BRA `(.L_x_59) ;  /* 0x0000000000547947 */ /* 0x000fec0003800000 */
.L_x_58:
[----:B------:R-:W-:-:S14]  /*0aa0*/  DSETP.NAN.AND P0, PT, R8, R8, PT ;  /* 0x000000080800722a */ /* 0x000fdc0003f08000 */
        /* <DEDUP_REMOVED lines=15> */
.L_x_61:
[----:B------:R-:W-:Y:S01]  /*0ba0*/  LOP3.LUT R21, R11, 0x80000, RZ, 0xfc, !PT ;  /* 0x000800000b157812 */ /* 0x000fe200078efcff */
[----:B------:R-:W-:Y:S01]  /*0bb0*/  IMAD.MOV.U32 R20, RZ, RZ, R10 ;  /* 0x000000ffff147224 */ /* 0x000fe200078e000a */
[----:B------:R-:W-:Y:S06]  /*0bc0*/  BRA `(.L_x_59) ;  /* 0x0000000000087947 */ /* 0x000fec0003800000 */
.L_x_60:
[----:B------:R-:W-:Y:S01]  /*0bd0*/  LOP3.LUT R21, R9, 0x80000, RZ, 0xfc, !PT ;  /* 0x0008000009157812 */ /* 0x000fe200078efcff */
[----:B------:R-:W-:-:S07]  /*0be0*/  IMAD.MOV.U32 R20, RZ, RZ, R8 ;  /* 0x000000ffff147224 */ /* 0x000fce00078e0008 */
.L_x_59:
[----:B------:R-:W-:Y:S05]  /*0bf0*/  BSYNC.RECONVERGENT B1 ;  /* 0x0000000000017941 */ /* 0x000fea0003800200 */
.L_x_57:
[----:B------:R-:W-:Y:S02]  /*0c00*/  IMAD.MOV.U32 R8, RZ, RZ, R0 ;  /* 0x000000ffff087224 */ /* 0x000fe400078e0000 */
[----:B------:R-:W-:-:S04]  /*0c10*/  IMAD.MOV.U32 R9, RZ, RZ, 0x0 ;  /* 0x00000000ff097424 */ /* 0x000fc800078e00ff */
[----:B------:R-:W-:Y:S05]  /*0c20*/  RET.REL.NODEC R8 `(_Z18finalizeVelocitiesiPdS_S_d) ;  /* 0xfffffff008f47950 */ /* 0x000fea0003c3ffff */
.L_x_62:
        /* <DEDUP_REMOVED lines=13> */
.L_x_245:


//--------------------- .text._Z15updateParticlesiPdS_S_S_dS_ --------------------------
	.section	.text._Z15updateParticlesiPdS_S_S_dS_,"ax",@progbits
	.align	128
        .global         _Z15updateParticlesiPdS_S_S_dS_
        .type           _Z15updateParticlesiPdS_S_S_dS_,@function
        .size           _Z15updateParticlesiPdS_S_S_dS_,(.L_x_246 - _Z15updateParticlesiPdS_S_S_dS_)
        .other          _Z15updateParticlesiPdS_S_S_dS_,@"STO_CUDA_ENTRY STV_DEFAULT"
_Z15updateParticlesiPdS_S_S_dS_:
.text._Z15updateParticlesiPdS_S_S_dS_:
        /* <DEDUP_REMOVED lines=36> */
[----:B------:R-:W-:Y:S05]  /*0240*/  CALL.REL.NOINC `($__internal_3_$__cuda_sm20_div_rn_f64_full) ;  /* 0x0000001c00d47944 */ /* 0x000fea0003c00000 */
[----:B------:R-:W-:Y:S02]  /*0250*/  IMAD.MOV.U32 R4, RZ, RZ, R20 ;  /* 0x000000ffff047224 */ /* 0x000fe400078e0014 */
[----:B------:R-:W-:-:S07]  /*0260*/  IMAD.MOV.U32 R5, RZ, RZ, R21 ;  /* 0x000000ffff057224 */ /* 0x000fce00078e0015 */
.L_x_64:
[----:B------:R-:W-:Y:S05]  /*0270*/  BSYNC.RECONVERGENT B0 ;  /* 0x0000000000007941 */ /* 0x000fea0003800200 */
.L_x_63:
        /* <DEDUP_REMOVED lines=19> */
[----:B------:R-:W-:Y:S05]  /*03b0*/  CALL.REL.NOINC `($__internal_3_$__cuda_sm20_div_rn_f64_full) ;  /* 0x0000001c00787944 */ /* 0x000fea0003c00000 */
[----:B------:R-:W-:Y:S02]  /*03c0*/  IMAD.MOV.U32 R2, RZ, RZ, R20 ;  /* 0x000000ffff027224 */ /* 0x000fe400078e0014 */
[----:B------:R-:W-:-:S07]  /*03d0*/  IMAD.MOV.U32 R3, RZ, RZ, R21 ;  /* 0x000000ffff037224 */ /* 0x000fce00078e0015 */
.L_x_66:
[----:B------:R-:W-:Y:S05]  /*03e0*/  BSYNC.RECONVERGENT B0 ;  /* 0x0000000000007941 */ /* 0x000fea0003800200 */
.L_x_65:
        /* <DEDUP_REMOVED lines=24> */
.L_x_68:
[----:B------:R-:W-:Y:S05]  /*0570*/  BSYNC.RECONVERGENT B0 ;  /* 0x0000000000007941 */ /* 0x000fea0003800200 */
.L_x_67:
[----:B------:R-:W0:Y:S01]  /*0580*/  LDC.64 R10, c[0x0][0x390] ;  /* 0x0000e400ff0a7b82 */ /* 0x000e220000000a00 */
[----:B------:R-:W1:Y:S07]  /*0590*/  LDCU.64 UR6, c[0x0][0x3a8] ;  /* 0x00007500ff0677ac */ /* 0x000e6e0008000a00 */
[----:B------:R-:W2:Y:S01]  /*05a0*/  LDC.64 R14, c[0x0][0x388] ;  /* 0x0000e200ff0e7b82 */ /* 0x000ea20000000a00 */
[----:B0-----:R-:W-:-:S05]  /*05b0*/  IMAD.WIDE R10, R6, 0x8, R10 ;  /* 0x00000008060a7825 */ /* 0x001fca00078e020a */
[----:B------:R-:W3:Y:S01]  /*05c0*/  LDG.E.64 R12, desc[UR4][R10.64] ;  /* 0x000000040a0c7981 */ /* 0x000ee2000c1e1b00 */
[----:B--2---:R-:W-:-:S05]  /*05d0*/  IMAD.WIDE R6, R6, 0x8, R14 ;  /* 0x0000000806067825 */ /* 0x004fca00078e020e */
[----:B------:R-:W2:Y:S01]  /*05e0*/  LDG.E.64 R14, desc[UR4][R6.64] ;  /* 0x00000004060e7981 */ /* 0x000ea2000c1e1b00 */
[----:B------:R-:W-:-:S03]  /*05f0*/  DMUL R4, R4, 0.5 ;  /* 0x3fe0000004047828 */ /* 0x000fc60000000000 */
[----:B------:R-:W4:Y:S05]  /*0600*/  LDG.E.64 R18, desc[UR4][R6.64+0x8] ;  /* 0x0000080406127981 */ /* 0x000f2a000c1e1b00 */
[----:B-1----:R-:W-:Y:S02]  /*0610*/  DMUL R4, R4, UR6 ;  /* 0x0000000604047c28 */ /* 0x002fe40008000000 */
[----:B---3--:R-:W-:-:S08]  /*0620*/  DMUL R12, R12, UR6 ;  /* 0x000000060c0c7c28 */ /* 0x008fd00008000000 */
[----:B------:R-:W-:-:S08]  /*0630*/  DFMA R12, R4, UR6, R12 ;  /* 0x00000006040c7c2b */ /* 0x000fd0000800000c */
[----:B--2---:R-:W-:-:S07]  /*0640*/  DADD R14, R12, R14 ;  /* 0x000000000c0e7229 */ /* 0x004fce000000000e */
[----:B------:R0:W-:Y:S04]  /*0650*/  STG.E.64 desc[UR4][R6.64], R14 ;  /* 0x0000000e06007986 */ /* 0x0001e8000c101b04 */
[----:B------:R-:W2:Y:S01]  /*0660*/  LDG.E.64 R16, desc[UR4][R10.64+0x8] ;  /* 0x000008040a107981 */ /* 0x000ea2000c1e1b00 */
[----:B------:R-:W-:-:S08]  /*0670*/  DMUL R12, R2, 0.5 ;  /* 0x3fe00000020c7828 */ /* 0x000fd00000000000 */
[----:B------:R-:W-:Y:S02]  /*0680*/  DMUL R12, R12, UR6 ;  /* 0x000000060c0c7c28 */ /* 0x000fe40008000000 */
[----:B--2---:R-:W-:-:S08]  /*0690*/  DMUL R16, R16, UR6 ;  /* 0x0000000610107c28 */ /* 0x004fd00008000000 */
[----:B------:R-:W-:-:S08]  /*06a0*/  DFMA R16, R12, UR6, R16 ;  /* 0x000000060c107c2b */ /* 0x000fd00008000010 */
[----:B----4-:R-:W-:Y:S01]  /*06b0*/  DADD R16, R16, R18 ;  /* 0x0000000010107229 */ /* 0x010fe20000000012 */
[----:B------:R-:W2:Y:S06]  /*06c0*/  LDG.E.64 R18, desc[UR4][R6.64+0x10] ;  /* 0x0000100406127981 */ /* 0x000eac000c1e1b00 */
[----:B------:R1:W-:Y:S04]  /*06d0*/  STG.E.64 desc[UR4][R6.64+0x8], R16 ;  /* 0x0000081006007986 */ /* 0x0003e8000c101b04 */
[----:B------:R-:W3:Y:S01]  /*06e0*/  LDG.E.64 R2, desc[UR4][R10.64+0x10] ;  /* 0x000010040a027981 */ /* 0x000ee2000c1e1b00 */
[----:B------:R-:W-:-:S08]  /*06f0*/  DMUL R8, R8, 0.5 ;  /* 0x3fe0000008087828 */ /* 0x000fd00000000000 */
[----:B------:R-:W-:Y:S02]  /*0700*/  DMUL R8, R8, UR6 ;  /* 0x0000000608087c28 */ /* 0x000fe40008000000 */
[----:B---3--:R-:W-:-:S08]  /*0710*/  DMUL R2, R2, UR6 ;  /* 0x0000000602027c28 */ /* 0x008fd00008000000 */
[----:B------:R-:W-:-:S08]  /*0720*/  DFMA R2, R8, UR6, R2 ;  /* 0x0000000608027c2b */ /* 0x000fd00008000002 */
[----:B--2---:R-:W-:-:S07]  /*0730*/  DADD R18, R2, R18 ;  /* 0x0000000002127229 */ /* 0x004fce0000000012 */
[----:B------:R-:W-:Y:S04]  /*0740*/  STG.E.64 desc[UR4][R6.64+0x10], R18 ;  /* 0x0000101206007986 */ /* 0x000fe8000c101b04 */
[----:B0-----:R-:W2:Y:S04]  /*0750*/  LDG.E.64 R14, desc[UR4][R10.64] ;  /* 0x000000040a0e7981 */ /* 0x001ea8000c1e1b00 */
[----:B------:R-:W3:Y:S04]  /*0760*/  LDG.E.64 R20, desc[UR4][R10.64+0x8] ;  /* 0x000008040a147981 */ /* 0x000ee8000c1e1b00 */
[----:B-1----:R-:W4:Y:S01]  /*0770*/  LDG.E.64 R16, desc[UR4][R10.64+0x10] ;  /* 0x000010040a107981 */ /* 0x002f22000c1e1b00 */
[----:B------:R-:W0:Y:S01]  /*0780*/  LDC.64 R2, c[0x0][0x3b0] ;  /* 0x0000ec00ff027b82 */ /* 0x000e220000000a00 */
[----:B--2---:R-:W-:-:S02]  /*0790*/  DADD R14, R4, R14 ;  /* 0x00000000040e7229 */ /* 0x004fc4000000000e */
[----:B---3--:R-:W-:Y:S02]  /*07a0*/  DADD R20, R12, R20 ;  /* 0x000000000c147229 */ /* 0x008fe40000000014 */
[----:B----4-:R-:W-:-:S03]  /*07b0*/  DADD R16, R8, R16 ;  /* 0x0000000008107229 */ /* 0x010fc60000000010 */
[----:B------:R-:W-:Y:S04]  /*07c0*/  STG.E.64 desc[UR4][R10.64], R14 ;  /* 0x0000000e0a007986 */ /* 0x000fe8000c101b04 */
[----:B------:R-:W-:Y:S04]  /*07d0*/  STG.E.64 desc[UR4][R10.64+0x8], R20 ;  /* 0x000008140a007986 */ /* 0x000fe8000c101b04 */
[----:B------:R1:W-:Y:S04]  /*07e0*/  STG.E.64 desc[UR4][R10.64+0x10], R16 ;  /* 0x000010100a007986 */ /* 0x0003e8000c101b04 */
[----:B------:R-:W2:Y:S04]  /*07f0*/  LDG.E.64 R8, desc[UR4][R6.64] ;  /* 0x0000000406087981 */ /* 0x000ea8000c1e1b00 */
[----:B0-----:R-:W2:Y:S01]  /*0800*/  LDG.E.64 R4, desc[UR4][R2.64] ;  /* 0x0000000402047981 */ /* 0x001ea2000c1e1b00 */
[----:B------:R-:W-:Y:S01]  /*0810*/  BSSY.RECONVERGENT B0, `(.L_x_69) ;  /* 0x0000080000007945 */ /* 0x000fe20003800200 */
[----:B--2---:R-:W-:Y:S01]  /*0820*/  DADD R8, R8, R4 ;  /* 0x0000000008087229 */ /* 0x004fe20000000004 */
[----:B------:R-:W-:-:S09]  /*0830*/  LOP3.LUT R0, R5, 0x7fffffff, RZ, 0xc0, !PT ;  /* 0x7fffffff05007812 */ /* 0x000fd200078ec0ff */
[----:B------:R-:W-:-:S04]  /*0840*/  LOP3.LUT R13, R9, 0x7fffffff, RZ, 0xc0, !PT ;  /* 0x7fffffff090d7812 */ /* 0x000fc800078ec0ff */
[----:B------:R-:W-:-:S04]  /*0850*/  VIMNMX.U32 R12, PT, PT, R13, R0, !PT ;  /* 0x000000000d0c7248 */ /* 0x000fc80007fe0000 */
[----:B------:R-:W-:Y:S01]  /*0860*/  ISETP.GE.U32.AND P0, PT, R12, 0x7ff00000, PT ;  /* 0x7ff000000c00780c */ /* 0x000fe20003f06070 */
[----:B-1----:R-:W-:Y:S02]  /*0870*/  IMAD.MOV.U32 R10, RZ, RZ, R4 ;  /* 0x000000ffff0a7224 */ /* 0x002fe400078e0004 */
[----:B------:R-:W-:Y:S02]  /*0880*/  IMAD.MOV.U32 R11, RZ, RZ, R0 ;  /* 0x000000ffff0b7224 */ /* 0x000fe400078e0000 */
[----:B------:R-:W-:-:S08]  /*0890*/  IMAD.MOV.U32 R12, RZ, RZ, R8 ;  /* 0x000000ffff0c7224 */ /* 0x000fd000078e0008 */
[----:B------:R-:W-:Y:S05]  /*08a0*/  @!P0 BRA `(.L_x_70) ;  /* 0x00000000001c8947 */ /* 0x000fea0003800000 */
[----:B------:R-:W-:-:S06]  /*08b0*/  DSETP.NAN.AND P0, PT, R10, R10, PT ;  /* 0x0000000a0a00722a */ /* 0x000fcc0003f08000 */
[----:B------:R-:W-:-:S14]  /*08c0*/  DSETP.NUM.AND P0, PT, R12, R12, !P0 ;  /* 0x0000000c0c00722a */ /* 0x000fdc0004707000 */
[----:B------:R-:W-:Y:S02]  /*08d0*/  @P0 DSETP.NEU.AND P1, PT, R12, +INF , PT ;  /* 0x7ff000000c00042a */ /* 0x000fe40003f2d000 */
[----:B------:R-:W-:-:S06]  /*08e0*/  @!P0 DADD R4, R4, R8 ;  /* 0x0000000004048229 */ /* 0x000fcc0000000008 */
[----:B------:R-:W-:Y:S02]  /*08f0*/  @P0 FSEL R4, R8, RZ, P1 ;  /* 0x000000ff08040208 */ /* 0x000fe40000800000 */
[----:B------:R-:W-:Y:S01]  /*0900*/  @P0 FSEL R5, R9, -QNAN , P1 ;  /* 0xfff8000009050808 */ /* 0x000fe20000800000 */
[----:B------:R-:W-:Y:S06]  /*0910*/  BRA `(.L_x_71) ;  /* 0x0000000400bc7947 */ /* 0x000fec0003800000 */
.L_x_70:
[----:B------:R-:W-:Y:S01]  /*0920*/  DSETP.NEU.AND P0, PT, R10, RZ, PT ;  /* 0x000000ff0a00722a */ /* 0x000fe20003f0d000 */
[----:B------:R-:W-:Y:S02]  /*0930*/  IMAD.MOV.U32 R4, RZ, RZ, 0x0 ;  /* 0x00000000ff047424 */ /* 0x000fe400078e00ff */
[----:B------:R-:W-:-:S11]  /*0940*/  IMAD.MOV.U32 R5, RZ, RZ, -0x80000 ;  /* 0xfff80000ff057424 */ /* 0x000fd600078e00ff */
[----:B------:R-:W-:Y:S05]  /*0950*/  @!P0 BRA `(.L_x_71) ;  /* 0x0000000400ac8947 */ /* 0x000fea0003800000 */
[----:B------:R-:W-:Y:S01]  /*0960*/  DSETP.GE.AND P0, PT, R12, R10, PT ;  /* 0x0000000a0c00722a */ /* 0x000fe20003f06000 */
[----:B------:R-:W-:Y:S02]  /*0970*/  IMAD.MOV.U32 R4, RZ, RZ, R8 ;  /* 0x000000ffff047224 */ /* 0x000fe400078e0008 */
[----:B------:R-:W-:-:S11]  /*0980*/  IMAD.MOV.U32 R5, RZ, RZ, R9 ;  /* 0x000000ffff057224 */ /* 0x000fd600078e0009 */
[----:B------:R-:W-:Y:S05]  /*0990*/  @!P0 BRA `(.L_x_71) ;  /* 0x00000004009c8947 */ /* 0x000fea0003800000 */
[----:B------:R-:W-:Y:S01]  /*09a0*/  ISETP.GT.U32.AND P0, PT, R13, 0xfffff, PT ;  /* 0x000fffff0d00780c */ /* 0x000fe20003f04070 */
[----:B------:R-:W-:Y:S01]  /*09b0*/  BSSY.RECONVERGENT B1, `(.L_x_72) ;  /* 0x0000027000017945 */ /* 0x000fe20003800200 */
[----:B------:R-:W-:Y:S02]  /*09c0*/  ISETP.GT.U32.AND P1, PT, R11, 0xfffff, PT ;  /* 0x000fffff0b00780c */ /* 0x000fe40003f24070 */
[----:B------:R-:W-:Y:S02]  /*09d0*/  SHF.R.U32.HI R0, RZ, 0x14, R13 ;  /* 0x00000014ff007819 */ /* 0x000fe4000001160d */
[----:B------:R-:W-:-:S07]  /*09e0*/  SHF.R.U32.HI R5, RZ, 0x14, R11 ;  /* 0x00000014ff057819 */ /* 0x000fce000001160b */
[----:B------:R-:W-:Y:S02]  /*09f0*/  @!P0 DMUL R12, R12, 1.80143985094819840000e+16 ;  /* 0x435000000c0c8828 */ /* 0x000fe40000000000 */
[----:B------:R-:W-:-:S08]  /*0a00*/  @!P1 DMUL R10, R10, 1.80143985094819840000e+16 ;  /* 0x435000000a0a9828 */ /* 0x000fd00000000000 */
[----:B------:R-:W-:Y:S01]  /*0a10*/  @!P0 LEA.HI R4, R13, R0, RZ, 0xc ;  /* 0x000000000d048211 */ /* 0x000fe200078f60ff */
[----:B------:R-:W-:Y:S01]  /*0a20*/  IMAD.MOV.U32 R17, RZ, RZ, R12 ;  /* 0x000000ffff117224 */ /* 0x000fe200078e000c */
[----:B------:R-:W-:Y:S02]  /*0a30*/  @!P1 LEA.HI R14, R11, R5, RZ, 0xc ;  /* 0x000000050b0e9211 */ /* 0x000fe400078f60ff */
[----:B------:R-:W-:Y:S01]  /*0a40*/  LOP3.LUT R13, R13, 0xfffff, RZ, 0xc0, !PT ;  /* 0x000fffff0d0d7812 */ /* 0x000fe200078ec0ff */
[----:B------:R-:W-:Y:S02]  /*0a50*/  @!P0 VIADD R0, R4, 0xffffffca ;  /* 0xffffffca04008836 */ /* 0x000fe40000000000 */
[----:B------:R-:W-:Y:S01]  /*0a60*/  @!P1 VIADD R5, R14, 0xffffffca ;  /* 0xffffffca0e059836 */ /* 0x000fe20000000000 */
[----:B------:R-:W-:-:S03]  /*0a70*/  LOP3.LUT R13, R13, 0x100000, RZ, 0xfc, !PT ;  /* 0x001000000d0d7812 */ /* 0x000fc600078efcff */
[----:B------:R-:W-:-:S04]  /*0a80*/  IMAD.IADD R15, R0, 0x1, -R5 ;  /* 0x00000001000f7824 */ /* 0x000fc800078e0a05 */
[----:B------:R-:W-:Y:S01]  /*0a90*/  IMAD.MOV.U32 R4, RZ, RZ, R15 ;  /* 0x000000ffff047224 */ /* 0x000fe200078e000f */
[----:B------:R-:W-:-:S04]  /*0aa0*/  VIMNMX R14, PT, PT, RZ, R15, PT ;  /* 0x0000000fff0e7248 */ /* 0x000fc80003fe0100 */
[----:B------:R-:W-:-:S05]  /*0ab0*/  IADD3 R0, PT, PT, R0, -R5, -R14 ;  /* 0x8000000500007210 */ /* 0x000fca0007ffe80e */
[----:B------:R-:W-:-:S05]  /*0ac0*/  VIADD R0, R0, 0x1 ;  /* 0x0000000100007836 */ /* 0x000fca0000000000 */
[----:B------:R-:W-:Y:S02]  /*0ad0*/  LOP3.LUT P0, R16, R0, 0x3, RZ, 0xc0, !PT ;  /* 0x0000000300107812 */ /* 0x000fe4000780c0ff */
[----:B------:R-:W-:-:S04]  /*0ae0*/  LOP3.LUT R0, R11, 0xfffff, RZ, 0xc0, !PT ;  /* 0x000fffff0b007812 */ /* 0x000fc800078ec0ff */
[----:B------:R-:W-:-:S07]  /*0af0*/  LOP3.LUT R0, R0, 0x100000, RZ, 0xfc, !PT ;  /* 0x0010000000007812 */ /* 0x000fce00078efcff */
[----:B------:R-:W-:Y:S05]  /*0b00*/  @!P0 BRA `(.L_x_73) ;  /* 0x0000000000448947 */ /* 0x000fea0003800000 */
[----:B------:R-:W-:Y:S01]  /*0b10*/  BSSY.RECONVERGENT B2, `(.L_x_74) ;  /* 0x000000e000027945 */ /* 0x000fe20003800200 */
[----:B------:R-:W-:Y:S02]  /*0b20*/  IMAD.MOV R12, RZ, RZ, -R16 ;  /* 0x000000ffff0c7224 */ /* 0x000fe400078e0a10 */
[----:B------:R-:W-:-:S07]  /*0b30*/  IMAD.MOV.U32 R4, RZ, RZ, R15 ;  /* 0x000000ffff047224 */ /* 0x000fce00078e000f */
.L_x_75:
[----:B------:R-:W-:Y:S01]  /*0b40*/  VIADD R12, R12, 0x1 ;  /* 0x000000010c0c7836 */ /* 0x000fe20000000000 */
[----:B------:R-:W-:Y:S01]  /*0b50*/  IADD3 R16, P0, PT, -R10, R17, RZ ;  /* 0x000000110a107210 */ /* 0x000fe20007f1e1ff */
[----:B------:R-:W-:-:S03]  /*0b60*/  VIADD R4, R4, 0xffffffff ;  /* 0xffffffff04047836 */ /* 0x000fc60000000000 */
[----:B------:R-:W-:Y:S01]  /*0b70*/  ISETP.NE.AND P1, PT, R12, RZ, PT ;  /* 0x000000ff0c00720c */ /* 0x000fe20003f25270 */
[----:B------:R-:W-:-:S05]  /*0b80*/  IMAD.X R18, R13, 0x1, ~R0, P0 ;  /* 0x000000010d127824 */ /* 0x000fca00000e0e00 */
[----:B------:R-:W-:-:S04]  /*0b90*/  ISETP.GE.AND P0, PT, R18, RZ, PT ;  /* 0x000000ff1200720c */ /* 0x000fc80003f06270 */
[----:B------:R-:W-:Y:S02]  /*0ba0*/  SEL R16, R17, R16, !P0 ;  /* 0x0000001011107207 */ /* 0x000fe40004000000 */
[----:B------:R-:W-:-:S03]  /*0bb0*/  SEL R19, R13, R18, !P0 ;  /* 0x000000120d137207 */ /* 0x000fc60004000000 */
[C---:B------:R-:W-:Y:S01]  /*0bc0*/  IMAD.SHL.U32 R17, R16.reuse, 0x2, RZ ;  /* 0x0000000210117824 */ /* 0x040fe200078e00ff */
[----:B------:R-:W-:Y:S01]  /*0bd0*/  SHF.L.U64.HI R13, R16, 0x1, R19 ;  /* 0x00000001100d7819 */ /* 0x000fe20000010213 */
[----:B------:R-:W-:Y:S06]  /*0be0*/  @P1 BRA `(.L_x_75) ;  /* 0xfffffffc00d41947 */ /* 0x000fec000383ffff */
[----:B------:R-:W-:Y:S05]  /*0bf0*/  BSYNC.RECONVERGENT B2 ;  /* 0x0000000000027941 */ /* 0x000fea0003800200 */
.L_x_74:
[----:B------:R-:W-:Y:S02]  /*0c00*/  IMAD.MOV.U32 R12, RZ, RZ, R16 ;  /* 0x000000ffff0c7224 */ /* 0x000fe400078e0010 */
[----:B------:R-:W-:-:S07]  /*0c10*/  IMAD.MOV.U32 R16, RZ, RZ, R19 ;  /* 0x000000ffff107224 */ /* 0x000fce00078e0013 */
.L_x_73:
[----:B------:R-:W-:Y:S05]  /*0c20*/  BSYNC.RECONVERGENT B1 ;  /* 0x0000000000017941 */ /* 0x000fea0003800200 */
.L_x_72:
[----:B------:R-:W-:Y:S01]  /*0c30*/  IMAD.IADD R14, R15, 0x1, -R14 ;  /* 0x000000010f0e7824 */ /* 0x000fe200078e0a0e */
[----:B------:R-:W-:Y:S04]  /*0c40*/  BSSY.RECONVERGENT B1, `(.L_x_76) ;  /* 0x0000025000017945 */ /* 0x000fe80003800200 */
[----:B------:R-:W-:-:S13]  /*0c50*/  ISETP.GE.U32.AND P0, PT, R14, 0x3, PT ;  /* 0x000000030e00780c */ /* 0x000fda0003f06070 */
[----:B------:R-:W-:Y:S05]  /*0c60*/  @!P0 BRA `(.L_x_77) ;  /* 0x0000000000888947 */ /* 0x000fea0003800000 */
[----:B------:R-:W-:Y:S01]  /*0c70*/  BSSY.RECONVERGENT B2, `(.L_x_78) ;  /* 0x0000020000027945 */ /* 0x000fe20003800200 */
.L_x_79:
[----:B------:R-:W-:Y:S02]  /*0c80*/  IADD3 R12, P0, PT, -R10, R17, RZ ;  /* 0x000000110a0c7210 */ /* 0x000fe40007f1e1ff */
[C---:B------:R-:W-:Y:S01]  /*0c90*/  ISETP.GT.AND P1, PT, R4.reuse, 0x3, PT ;  /* 0x000000030400780c */ /* 0x040fe20003f24270 */
[----:B------:R-:W-:Y:S02]  /*0ca0*/  VIADD R4, R4, 0xfffffffc ;  /* 0xfffffffc04047836 */ /* 0x000fe40000000000 */
[----:B------:R-:W-:-:S05]  /*0cb0*/  IMAD.X R14, R13, 0x1, ~R0, P0 ;  /* 0x000000010d0e7824 */ /* 0x000fca00000e0e00 */
[----:B------:R-:W-:-:S04]  /*0cc0*/  ISETP.GE.AND P0, PT, R14, RZ, PT ;  /* 0x000000ff0e00720c */ /* 0x000fc80003f06270 */
[----:B------:R-:W-:Y:S02]  /*0cd0*/  SEL R12, R17, R12, !P0 ;  /* 0x0000000c110c7207 */ /* 0x000fe40004000000 */
[----:B------:R-:W-:-:S03]  /*0ce0*/  SEL R13, R13, R14, !P0 ;  /* 0x0000000e0d0d7207 */ /* 0x000fc60004000000 */
[C---:B------:R-:W-:Y:S01]  /*0cf0*/  IMAD.SHL.U32 R17, R12.reuse, 0x2, RZ ;  /* 0x000000020c117824 */ /* 0x040fe200078e00ff */
[----:B------:R-:W-:-:S04]  /*0d00*/  SHF.L.U64.HI R13, R12, 0x1, R13 ;  /* 0x000000010c0d7819 */ /* 0x000fc8000001020d */
[----:B------:R-:W-:-:S05]  /*0d10*/  IADD3 R12, P0, PT, -R10, R17, RZ ;  /* 0x000000110a0c7210 */ /* 0x000fca0007f1e1ff */
        /* <DEDUP_REMOVED lines=22> */
.L_x_78:
[----:B------:R-:W-:-:S07]  /*0e80*/  IMAD.MOV.U32 R16, RZ, RZ, R15 ;  /* 0x000000ffff107224 */ /* 0x000fce00078e000f */
.L_x_77:
[----:B------:R-:W-:Y:S05]  /*0e90*/  BSYNC.RECONVERGENT B1 ;  /* 0x0000000000017941 */ /* 0x000fea0003800200 */
.L_x_76:
[----:B------:R-:W-:Y:S01]  /*0ea0*/  LOP3.LUT R13, R16, 0x7fffffff, RZ, 0xc0, !PT ;  /* 0x7fffffff100d7812 */ /* 0x000fe200078ec0ff */
[----:B------:R-:W-:Y:S01]  /*0eb0*/  BSSY.RECONVERGENT B1, `(.L_x_80) ;  /* 0x0000013000017945 */ /* 0x000fe20003800200 */
[----:B------:R-:W-:Y:S01]  /*0ec0*/  ISETP.NE.U32.AND P0, PT, R12, RZ, PT ;  /* 0x000000ff0c00720c */ /* 0x000fe20003f05070 */
[----:B------:R-:W-:Y:S02]  /*0ed0*/  IMAD.MOV.U32 R11, RZ, RZ, RZ ;  /* 0x000000ffff0b7224 */ /* 0x000fe400078e00ff */
[----:B------:R-:W-:Y:S01]  /*0ee0*/  IMAD.MOV.U32 R15, RZ, RZ, RZ ;  /* 0x000000ffff0f7224 */ /* 0x000fe200078e00ff */
[----:B------:R-:W-:-:S13]  /*0ef0*/  ISETP.NE.AND.EX P0, PT, R13, RZ, PT, P0 ;  /* 0x000000ff0d00720c */ /* 0x000fda0003f05300 */
[----:B------:R-:W-:Y:S05]  /*0f00*/  @!P0 BRA `(.L_x_81) ;  /* 0x0000000000348947 */ /* 0x000fea0003800000 */
[----:B------:R-:W-:-:S10]  /*0f10*/  DMUL R10, R12, 1.80143985094819840000e+16 ;  /* 0x435000000c0a7828 */ /* 0x000fd40000000000 */
[----:B------:R-:W-:-:S04]  /*0f20*/  SHF.R.U32.HI R10, RZ, 0x14, R11 ;  /* 0x00000014ff0a7819 */ /* 0x000fc8000001160b */
[----:B------:R-:W-:-:S05]  /*0f30*/  IADD3 R11, PT, PT, -R10, 0x37, RZ ;  /* 0x000000370a0b7810 */ /* 0x000fca0007ffe1ff */
[----:B------:R-:W-:Y:S01]  /*0f40*/  IMAD.IADD R4, R5, 0x1, -R11 ;  /* 0x0000000105047824 */ /* 0x000fe200078e0a0b */
[CC--:B------:R-:W-:Y:S02]  /*0f50*/  SHF.L.U64.HI R5, R12.reuse, R11.reuse, R13 ;  /* 0x0000000b0c057219 */ /* 0x0c0fe4000001020d */
[----:B------:R-:W-:Y:S02]  /*0f60*/  SHF.L.U32 R12, R12, R11, RZ ;  /* 0x0000000b0c0c7219 */ /* 0x000fe400000006ff */
[----:B------:R-:W-:-:S13]  /*0f70*/  ISETP.GT.AND P0, PT, R4, RZ, PT ;  /* 0x000000ff0400720c */ /* 0x000fda0003f04270 */
[C---:B------:R-:W-:Y:S01]  /*0f80*/  @!P0 IADD3 R0, PT, PT, -R4.reuse, 0x1, RZ ;  /* 0x0000000104008810 */ /* 0x040fe20007ffe1ff */
[----:B------:R-:W-:-:S03]  /*0f90*/  @P0 VIADD R4, R4, 0xffffffff ;  /* 0xffffffff04040836 */ /* 0x000fc60000000000 */
[--C-:B------:R-:W-:Y:S02]  /*0fa0*/  @!P0 SHF.R.U64 R11, R12, R0, R5.reuse ;  /* 0x000000000c0b8219 */ /* 0x100fe40000001205 */
[----:B------:R-:W-:Y:S02]  /*0fb0*/  @P0 IADD3 R11, P1, PT, RZ, R12, RZ ;  /* 0x0000000cff0b0210 */ /* 0x000fe40007f3e0ff */
[----:B------:R-:W-:-:S03]  /*0fc0*/  @!P0 SHF.R.U32.HI R15, RZ, R0, R5 ;  /* 0x00000000ff0f8219 */ /* 0x000fc60000011605 */
[----:B------:R-:W-:-:S08]  /*0fd0*/  @P0 IMAD.U32.X R15, R4, 0x100000, R5, P1 ;  /* 0x00100000040f0824 */ /* 0x000fd000008e0405 */
.L_x_81:
[----:B------:R-:W-:Y:S05]  /*0fe0*/  BSYNC.RECONVERGENT B1 ;  /* 0x0000000000017941 */ /* 0x000fea0003800200 */
.L_x_80:
[----:B------:R-:W-:Y:S01]  /*0ff0*/  LOP3.LUT R5, R15, 0x80000000, R9, 0xb8, !PT ;  /* 0x800000000f057812 */ /* 0x000fe200078eb809 */
[----:B------:R-:W-:-:S07]  /*1000*/  IMAD.MOV.U32 R4, RZ, RZ, R11 ;  /* 0x000000ffff047224 */ /* 0x000fce00078e000b */
.L_x_71:
[----:B------:R-:W-:Y:S05]  /*1010*/  BSYNC.RECONVERGENT B0 ;  /* 0x0000000000007941 */ /* 0x000fea0003800200 */
.L_x_69:
[----:B------:R0:W-:Y:S04]  /*1020*/  STG.E.64 desc[UR4][R6.64], R4 ;  /* 0x0000000406007986 */ /* 0x0001e8000c101b04 */
[----:B------:R-:W2:Y:S04]  /*1030*/  LDG.E.64 R12, desc[UR4][R6.64+0x8] ;  /* 0x00000804060c7981 */ /* 0x000ea8000c1e1b00 */
[----:B------:R-:W2:Y:S01]  /*1040*/  LDG.E.64 R8, desc[UR4][R2.64+0x8] ;  /* 0x0000080402087981 */ /* 0x000ea2000c1e1b00 */
[----:B------:R-:W-:Y:S01]  /*1050*/  BSSY.RECONVERGENT B0, `(.L_x_82) ;  /* 0x000007e000007945 */ /* 0x000fe20003800200 */
[----:B--2---:R-:W-:Y:S01]  /*1060*/  DADD R12, R12, R8 ;  /* 0x000000000c0c7229 */ /* 0x004fe20000000008 */
[----:B------:R-:W-:Y:S01]  /*1070*/  LOP3.LUT R11, R9, 0x7fffffff, RZ, 0xc0, !PT ;  /* 0x7fffffff090b7812 */ /* 0x000fe200078ec0ff */
[----:B------:R-:W-:-:S08]  /*1080*/  IMAD.MOV.U32 R10, RZ, RZ, R8 ;  /* 0x000000ffff0a7224 */ /* 0x000fd000078e0008 */
[----:B------:R-:W-:Y:S01]  /*1090*/  LOP3.LUT R19, R13, 0x7fffffff, RZ, 0xc0, !PT ;  /* 0x7fffffff0d137812 */ /* 0x000fe200078ec0ff */
[----:B------:R-:W-:-:S03]  /*10a0*/  IMAD.MOV.U32 R18, RZ, RZ, R12 ;  /* 0x000000ffff127224 */ /* 0x000fc600078e000c */
[----:B------:R-:W-:-:S04]  /*10b0*/  VIMNMX.U32 R0, PT, PT, R19, R11, !PT ;  /* 0x0000000b13007248 */ /* 0x000fc80007fe0000 */
[----:B------:R-:W-:-:S13]  /*10c0*/  ISETP.GE.U32.AND P0, PT, R0, 0x7ff00000, PT ;  /* 0x7ff000000000780c */ /* 0x000fda0003f06070 */
[----:B0-----:R-:W-:Y:S05]  /*10d0*/  @!P0 BRA `(.L_x_83) ;  /* 0x00000000001c8947 */ /* 0x001fea0003800000 */
[----:B------:R-:W-:-:S06]  /*10e0*/  DSETP.NAN.AND P0, PT, R10, R10, PT ;  /* 0x0000000a0a00722a */ /* 0x000fcc0003f08000 */
[----:B------:R-:W-:-:S14]  /*10f0*/  DSETP.NUM.AND P0, PT, R18, R18, !P0 ;  /* 0x000000121200722a */ /* 0x000fdc0004707000 */
[----:B------:R-:W-:Y:S02]  /*1100*/  @P0 DSETP.NEU.AND P1, PT, R18, +INF , PT ;  /* 0x7ff000001200042a */ /* 0x000fe40003f2d000 */
[----:B------:R-:W-:-:S06]  /*1110*/  @!P0 DADD R8, R8, R12 ;  /* 0x0000000008088229 */ /* 0x000fcc000000000c */
[----:B------:R-:W-:Y:S02]  /*1120*/  @P0 FSEL R8, R12, RZ, P1 ;  /* 0x000000ff0c080208 */ /* 0x000fe40000800000 */
[----:B------:R-:W-:Y:S01]  /*1130*/  @P0 FSEL R9, R13, -QNAN , P1 ;  /* 0xfff800000d090808 */ /* 0x000fe20000800000 */
[----:B------:R-:W-:Y:S06]  /*1140*/  BRA `(.L_x_84) ;  /* 0x0000000400b87947 */ /* 0x000fec0003800000 */
.L_x_83:
        /* <DEDUP_REMOVED lines=15> */
[----:B------:R-:W-:Y:S02]  /*1240*/  @!P0 LEA.HI R8, R19, R0, RZ, 0xc ;  /* 0x0000000013088211 */ /* 0x000fe400078f60ff */
        /* <DEDUP_REMOVED lines=17> */
.L_x_88:
        /* <DEDUP_REMOVED lines=12> */
.L_x_87:
[----:B------:R-:W-:Y:S02]  /*1420*/  IMAD.MOV.U32 R14, RZ, RZ, R19 ;  /* 0x000000ffff0e7224 */ /* 0x000fe400078e0013 */
[----:B------:R-:W-:-:S07]  /*1430*/  IMAD.MOV.U32 R19, RZ, RZ, R20 ;  /* 0x000000ffff137224 */ /* 0x000fce00078e0014 */
.L_x_86:
[----:B------:R-:W-:Y:S05]  /*1440*/  BSYNC.RECONVERGENT B1 ;  /* 0x0000000000017941 */ /* 0x000fea0003800200 */
.L_x_85:
[----:B------:R-:W-:Y:S01]  /*1450*/  IMAD.IADD R16, R15, 0x1, -R16 ;  /* 0x000000010f107824 */ /* 0x000fe200078e0a10 */
[----:B------:R-:W-:Y:S04]  /*1460*/  BSSY.RECONVERGENT B1, `(.L_x_89) ;  /* 0x0000025000017945 */ /* 0x000fe80003800200 */
[----:B------:R-:W-:-:S13]  /*1470*/  ISETP.GE.U32.AND P0, PT, R16, 0x3, PT ;  /* 0x000000031000780c */ /* 0x000fda0003f06070 */
[----:B------:R-:W-:Y:S05]  /*1480*/  @!P0 BRA `(.L_x_90) ;  /* 0x0000000000888947 */ /* 0x000fea0003800000 */
[----:B------:R-:W-:Y:S01]  /*1490*/  BSSY.RECONVERGENT B2, `(.L_x_91) ;  /* 0x0000020000027945 */ /* 0x000fe20003800200 */
.L_x_92:
        /* <DEDUP_REMOVED lines=32> */
.L_x_91:
[----:B------:R-:W-:-:S07]  /*16a0*/  IMAD.MOV.U32 R19, RZ, RZ, R15 ;  /* 0x000000ffff137224 */ /* 0x000fce00078e000f */
.L_x_90:
[----:B------:R-:W-:Y:S05]  /*16b0*/  BSYNC.RECONVERGENT B1 ;  /* 0x0000000000017941 */ /* 0x000fea0003800200 */
.L_x_89:
        /* <DEDUP_REMOVED lines=20> */
.L_x_94:
[----:B------:R-:W-:Y:S05]  /*1800*/  BSYNC.RECONVERGENT B1 ;  /* 0x0000000000017941 */ /* 0x000fea0003800200 */
.L_x_93:
[----:B------:R-:W-:Y:S01]  /*1810*/  LOP3.LUT R9, R17, 0x80000000, R13, 0xb8, !PT ;  /* 0x8000000011097812 */ /* 0x000fe200078eb80d */
[----:B------:R-:W-:-:S07]  /*1820*/  IMAD.MOV.U32 R8, RZ, RZ, R11 ;  /* 0x000000ffff087224 */ /* 0x000fce00078e000b */
.L_x_84:
[----:B------:R-:W-:Y:S05]  /*1830*/  BSYNC.RECONVERGENT B0 ;  /* 0x0000000000007941 */ /* 0x000fea0003800200 */
.L_x_82:
        /* <DEDUP_REMOVED lines=19> */
.L_x_96:
        /* <DEDUP_REMOVED lines=34> */
.L_x_101:
        /* <DEDUP_REMOVED lines=12> */
.L_x_100:
[----:B------:R-:W-:-:S07]  /*1c50*/  IMAD.MOV.U32 R0, RZ, RZ, R20 ;  /* 0x000000ffff007224 */ /* 0x000fce00078e0014 */
.L_x_99:
[----:B------:R-:W-:Y:S05]  /*1c60*/  BSYNC.RECONVERGENT B1 ;  /* 0x0000000000017941 */ /* 0x000fea0003800200 */
.L_x_98:
[----:B------:R-:W-:Y:S01]  /*1c70*/  IMAD.IADD R18, R16, 0x1, -R18 ;  /* 0x0000000110127824 */ /* 0x000fe200078e0a12 */
[----:B------:R-:W-:Y:S04]  /*1c80*/  BSSY.RECONVERGENT B1, `(.L_x_102) ;  /* 0x0000024000017945 */ /* 0x000fe80003800200 */
[----:B------:R-:W-:-:S13]  /*1c90*/  ISETP.GE.U32.AND P0, PT, R18, 0x3, PT ;  /* 0x000000031200780c */ /* 0x000fda0003f06070 */
[----:B------:R-:W-:Y:S05]  /*1ca0*/  @!P0 BRA `(.L_x_103) ;  /* 0x0000000000848947 */ /* 0x000fea0003800000 */
[----:B------:R-:W-:Y:S01]  /*1cb0*/  BSSY.RECONVERGENT B2, `(.L_x_103) ;  /* 0x0000020000027945 */ /* 0x000fe20003800200 */
.L_x_104:
        /* <DEDUP_REMOVED lines=32> */
.L_x_103:
[----:B------:R-:W-:Y:S05]  /*1ec0*/  BSYNC.RECONVERGENT B1 ;  /* 0x0000000000017941 */ /* 0x000fea0003800200 */
.L_x_102:
[----:B------:R-:W-:Y:S01]  /*1ed0*/  LOP3.LUT R15, R23, 0x7fffffff, RZ, 0xc0, !PT ;  /* 0x7fffffff170f7812 */ /* 0x000fe200078ec0ff */
[----:B------:R-:W-:Y:S01]  /*1ee0*/  BSSY.RECONVERGENT B1, `(.L_x_105) ;  /* 0x0000014000017945 */ /* 0x000fe20003800200 */
[----:B------:R-:W-:Y:S01]  /*1ef0*/  ISETP.NE.U32.AND P0, PT, R0, RZ, PT ;  /* 0x000000ff0000720c */ /* 0x000fe20003f05070 */
[----:B------:R-:W-:Y:S02]  /*1f00*/  IMAD.MOV.U32 R16, RZ, RZ, RZ ;  /* 0x000000ffff107224 */ /* 0x000fe400078e00ff */
[----:B------:R-:W-:Y:S01]  /*1f10*/  IMAD.MOV.U32 R11, RZ, RZ, RZ ;  /* 0x000000ffff0b7224 */ /* 0x000fe200078e00ff */
[----:B------:R-:W-:-:S13]  /*1f20*/  ISETP.NE.AND.EX P0, PT, R15, RZ, PT, P0 ;  /* 0x000000ff0f00720c */ /* 0x000fda0003f05300 */
[----:B------:R-:W-:Y:S05]  /*1f30*/  @!P0 BRA `(.L_x_106) ;  /* 0x0000000000388947 */ /* 0x000fea0003800000 */
[----:B------:R-:W-:-:S06]  /*1f40*/  IMAD.MOV.U32 R14, RZ, RZ, R0 ;  /* 0x000000ffff0e7224 */ /* 0x000fcc00078e0000 */
[----:B------:R-:W-:-:S10]  /*1f50*/  DMUL R10, R14, 1.80143985094819840000e+16 ;  /* 0x435000000e0a7828 */ /* 0x000fd40000000000 */
[----:B------:R-:W-:-:S04]  /*1f60*/  SHF.R.U32.HI R10, RZ, 0x14, R11 ;  /* 0x00000014ff0a7819 */ /* 0x000fc8000001160b */
[----:B------:R-:W-:-:S04]  /*1f70*/  IADD3 R11, PT, PT, -R10, 0x37, RZ ;  /* 0x000000370a0b7810 */ /* 0x000fc80007ffe1ff */
[CC--:B------:R-:W-:Y:S01]  /*1f80*/  SHF.L.U64.HI R15, R0.reuse, R11.reuse, R15 ;  /* 0x0000000b000f7219 */ /* 0x0c0fe2000001020f */
[----:B------:R-:W-:Y:S01]  /*1f90*/  IMAD.IADD R10, R17, 0x1, -R11 ;  /* 0x00000001110a7824 */ /* 0x000fe200078e0a0b */
[----:B------:R-:W-:-:S04]  /*1fa0*/  SHF.L.U32 R11, R0, R11, RZ ;  /* 0x0000000b000b7219 */ /* 0x000fc800000006ff */
[----:B------:R-:W-:-:S13]  /*1fb0*/  ISETP.GT.AND P0, PT, R10, RZ, PT ;  /* 0x000000ff0a00720c */ /* 0x000fda0003f04270 */
[C---:B------:R-:W-:Y:S01]  /*1fc0*/  @!P0 IADD3 R0, PT, PT, -R10.reuse, 0x1, RZ ;  /* 0x000000010a008810 */ /* 0x040fe20007ffe1ff */
[----:B------:R-:W-:-:S03]  /*1fd0*/  @P0 VIADD R10, R10, 0xffffffff ;  /* 0xffffffff0a0a0836 */ /* 0x000fc60000000000 */
[-CC-:B------:R-:W-:Y:S02]  /*1fe0*/  @!P0 SHF.R.U64 R16, R11, R0.reuse, R15.reuse ;  /* 0x000000000b108219 */ /* 0x180fe4000000120f */
[----:B------:R-:W-:Y:S02]  /*1ff0*/  @P0 IADD3 R16, P1, PT, RZ, R11, RZ ;  /* 0x0000000bff100210 */ /* 0x000fe40007f3e0ff */
[----:B------:R-:W-:-:S03]  /*2000*/  @!P0 SHF.R.U32.HI R11, RZ, R0, R15 ;  /* 0x00000000ff0b8219 */ /* 0x000fc6000001160f */
[----:B------:R-:W-:-:S08]  /*2010*/  @P0 IMAD.U32.X R11, R10, 0x100000, R15, P1 ;  /* 0x001000000a0b0824 */ /* 0x000fd000008e040f */
.L_x_106:
[----:B------:R-:W-:Y:S05]  /*2020*/  BSYNC.RECONVERGENT B1 ;  /* 0x0000000000017941 */ /* 0x000fea0003800200 */
.L_x_105:
[----:B------:R-:W-:-:S07]  /*2030*/  LOP3.LUT R17, R11, 0x80000000, R13, 0xb8, !PT ;  /* 0x800000000b117812 */ /* 0x000fce00078eb80d */
.L_x_97:
[----:B------:R-:W-:Y:S05]  /*2040*/  BSYNC.RECONVERGENT B0 ;  /* 0x0000000000007941 */ /* 0x000fea0003800200 */
.L_x_95:
[----:B------:R0:W-:Y:S01]  /*2050*/  STG.E.64 desc[UR4][R6.64+0x10], R16 ;  /* 0x0000101006007986 */ /* 0x0001e2000c101b04 */
[----:B------:R-:W-:Y:S01]  /*2060*/  DSETP.GEU.AND P0, PT, R4, RZ, PT ;  /* 0x000000ff0400722a */ /* 0x000fe20003f0e000 */
[----:B------:R-:W-:Y:S01]  /*2070*/  BSSY.RECONVERGENT B0, `(.L_x_107) ;  /* 0x0000007000007945 */ /* 0x000fe20003800200 */
[----:B------:R-:W-:Y:S02]  /*2080*/  DSETP.GEU.AND P1, PT, R8, RZ, PT ;  /* 0x000000ff0800722a */ /* 0x000fe40003f2e000 */
[----:B------:R-:W-:-:S10]  /*2090*/  DSETP.GEU.AND P2, PT, R16, RZ, PT ;  /* 0x000000ff1000722a */ /* 0x000fd40003f4e000 */
[----:B0-----:R-:W-:Y:S05]  /*20a0*/  @P0 BRA `(.L_x_108) ;  /* 0x00000000000c0947 */ /* 0x001fea0003800000 */
[----:B------:R-:W2:Y:S02]  /*20b0*/  LDG.E.64 R10, desc[UR4][R2.64] ;  /* 0x00000004020a7981 */ /* 0x000ea4000c1e1b00 */
[----:B--2---:R-:W-:-:S07]  /*20c0*/  DADD R10, R10, R4 ;  /* 0x000000000a0a7229 */ /* 0x004fce0000000004 */
[----:B------:R0:W-:Y:S04]  /*20d0*/  STG.E.64 desc[UR4][R6.64], R10 ;  /* 0x0000000a06007986 */ /* 0x0001e8000c101b04 */
.L_x_108:
[----:B------:R-:W-:Y:S05]  /*20e0*/  BSYNC.RECONVERGENT B0 ;  /* 0x0000000000007941 */ /* 0x000fea0003800200 */
.L_x_107:
[----:B------:R-:W-:Y:S04]  /*20f0*/  BSSY.RECONVERGENT B0, `(.L_x_109) ;  /* 0x0000005000007945 */ /* 0x000fe80003800200 */
[----:B------:R-:W-:Y:S05]  /*2100*/  @P1 BRA `(.L_x_110) ;  /* 0x00000000000c1947 */ /* 0x000fea0003800000 */
[----:B------:R-:W2:Y:S02]  /*2110*/  LDG.E.64 R4, desc[UR4][R2.64+0x8] ;  /* 0x0000080402047981 */ /* 0x000ea4000c1e1b00 */
[----:B--2---:R-:W-:-:S07]  /*2120*/  DADD R4, R4, R8 ;  /* 0x0000000004047229 */ /* 0x004fce0000000008 */
[----:B------:R1:W-:Y:S04]  /*2130*/  STG.E.64 desc[UR4][R6.64+0x8], R4 ;  /* 0x0000080406007986 */ /* 0x0003e8000c101b04 */
.L_x_110:
[----:B------:R-:W-:Y:S05]  /*2140*/  BSYNC.RECONVERGENT B0 ;  /* 0x0000000000007941 */ /* 0x000fea0003800200 */
.L_x_109:
[----:B------:R-:W-:Y:S05]  /*2150*/  @P2 EXIT ;  /* 0x000000000000294d */ /* 0x000fea0003800000 */
[----:B------:R-:W2:Y:S02]  /*2160*/  LDG.E.64 R2, desc[UR4][R2.64+0x10] ;  /* 0x0000100402027981 */ /* 0x000ea4000c1e1b00 */
[----:B--2---:R-:W-:-:S07]  /*2170*/  DADD R16, R2, R16 ;  /* 0x0000000002107229 */ /* 0x004fce0000000010 */
[----:B------:R-:W-:Y:S01]  /*2180*/  STG.E.64 desc[UR4][R6.64+0x10], R16 ;  /* 0x0000101006007986 */ /* 0x000fe2000c101b04 */
[----:B------:R-:W-:Y:S05]  /*2190*/  EXIT ;  /* 0x000000000000794d */ /* 0x000fea0003800000 */
        .weak           $__internal_3_$__cuda_sm20_div_rn_f64_full
        .type           $__internal_3_$__cuda_sm20_div_rn_f64_full,@function
        .size           $__internal_3_$__cuda_sm20_div_rn_f64_full,(.L_x_246 - $__internal_3_$__cuda_sm20_div_rn_f64_full)
$__internal_3_$__cuda_sm20_div_rn_f64_full:
[C---:B------:R-:W-:Y:S01]  /*21a0*/  FSETP.GEU.AND P0, PT, |R11|.reuse, 1.469367938527859385e-39, PT ;  /* 0x001000000b00780b */ /* 0x040fe20003f0e200 */
[----:B------:R-:W-:Y:S01]  /*21b0*/  IMAD.MOV.U32 R20, RZ, RZ, 0x1 ;  /* 0x00000001ff147424 */ /* 0x000fe200078e00ff */
[----:B------:R-:W-:Y:S01]  /*21c0*/  LOP3.LUT R12, R11, 0x800fffff, RZ, 0xc0, !PT ;  /* 0x800fffff0b0c7812 */ /* 0x000fe200078ec0ff */
[----:B------:R-:W-:Y:S01]  /*21d0*/  IMAD.MOV.U32 R26, RZ, RZ, 0x1ca00000 ;  /* 0x1ca00000ff1a7424 */ /* 0x000fe200078e00ff */
[C---:B------:R-:W-:Y:S01]  /*21e0*/  FSETP.GEU.AND P2, PT, |R9|.reuse, 1.469367938527859385e-39, PT ;  /* 0x001000000900780b */ /* 0x040fe20003f4e200 */
[----:B------:R-:W-:Y:S01]  /*21f0*/  BSSY.RECONVERGENT B1, `(.L_x_111) ;  /* 0x0000052000017945 */ /* 0x000fe20003800200 */
[----:B------:R-:W-:Y:S01]  /*2200*/  LOP3.LUT R13, R12, 0x3ff00000, RZ, 0xfc, !PT ;  /* 0x3ff000000c0d7812 */ /* 0x000fe200078efcff */
[----:B------:R-:W-:Y:S01]  /*2210*/  IMAD.MOV.U32 R12, RZ, RZ, R10 ;  /* 0x000000ffff0c7224 */ /* 0x000fe200078e000a */
[----:B------:R-:W-:Y:S02]  /*2220*/  LOP3.LUT R7, R9, 0x7ff00000, RZ, 0xc0, !PT ;  /* 0x7ff0000009077812 */ /* 0x000fe400078ec0ff */
[----:B------:R-:W-:-:S03]  /*2230*/  LOP3.LUT R28, R11, 0x7ff00000, RZ, 0xc0, !PT ;  /* 0x7ff000000b1c7812 */ /* 0x000fc600078ec0ff */
        /* <DEDUP_REMOVED lines=48> */
[----:B------:R-:W-:Y:S01]  /*2540*/  IMAD.MOV.U32 R10, RZ, RZ, RZ ;  /* 0x000000ffff0a7224 */ /* 0x000fe200078e00ff */
[----:B------:R-:W-:-:S05]  /*2550*/  IADD3 R7, PT, PT, -R7, -0x43300000, RZ ;  /* 0xbcd0000007077810 */ /* 0x000fca0007ffe1ff */
[----:B------:R-:W-:-:S03]  /*2560*/  DFMA R10, R20, -R10, R22 ;  /* 0x8000000a140a722b */ /* 0x000fc60000000016 */
[----:B------:R-:W-:-:S07]  /*2570*/  LOP3.LUT R19, R9, R19, RZ, 0x3c, !PT ;  /* 0x0000001309137212 */ /* 0x000fce00078e3cff */
[----:B------:R-:W-:-:S04]  /*2580*/  FSETP.NEU.AND P0, PT, |R11|, R7, PT ;  /* 0x000000070b00720b */ /* 0x000fc80003f0d200 */
[----:B------:R-:W-:Y:S02]  /*2590*/  FSEL R20, R8, R20, !P0 ;  /* 0x0000001408147208 */ /* 0x000fe40004000000 */
[----:B------:R-:W-:Y:S01]  /*25a0*/  FSEL R21, R19, R21, !P0 ;  /* 0x0000001513157208 */ /* 0x000fe20004000000 */
[----:B------:R-:W-:Y:S06]  /*25b0*/  BRA `(.L_x_113) ;  /* 0x0000000000547947 */ /* 0x000fec0003800000 */
.L_x_112:
        /* <DEDUP_REMOVED lines=16> */
.L_x_115:
[----:B------:R-:W-:Y:S01]  /*26c0*/  LOP3.LUT R21, R11, 0x80000, RZ, 0xfc, !PT ;  /* 0x000800000b157812 */ /* 0x000fe200078efcff */
[----:B------:R-:W-:Y:S01]  /*26d0*/  IMAD.MOV.U32 R20, RZ, RZ, R10 ;  /* 0x000000ffff147224 */ /* 0x000fe200078e000a */
[----:B------:R-:W-:Y:S06]  /*26e0*/  BRA `(.L_x_113) ;  /* 0x0000000000087947 */ /* 0x000fec0003800000 */
.L_x_114:
[----:B------:R-:W-:Y:S01]  /*26f0*/  LOP3.LUT R21, R9, 0x80000, RZ, 0xfc, !PT ;  /* 0x0008000009157812 */ /* 0x000fe200078efcff */
[----:B------:R-:W-:-:S07]  /*2700*/  IMAD.MOV.U32 R20, RZ, RZ, R8 ;  /* 0x000000ffff147224 */ /* 0x000fce00078e0008 */
.L_x_113:
[----:B------:R-:W-:Y:S05]  /*2710*/  BSYNC.RECONVERGENT B1 ;  /* 0x0000000000017941 */ /* 0x000fea0003800200 */
.L_x_111:
[----:B------:R-:W-:Y:S02]  /*2720*/  IMAD.MOV.U32 R8, RZ, RZ, R0 ;  /* 0x000000ffff087224 */ /* 0x000fe400078e0000 */
[----:B------:R-:W-:-:S04]  /*2730*/  IMAD.MOV.U32 R9, RZ, RZ, 0x0 ;  /* 0x00000000ff097424 */ /* 0x000fc800078e00ff */
[----:B------:R-:W-:Y:S05]  /*2740*/  RET.REL.NODEC R8 `(_Z15updateParticlesiPdS_S_S_dS_) ;  /* 0xffffffd8082c7950 */ /* 0x000fea0003c3ffff */
.L_x_116:
        /* <DEDUP_REMOVED lines=11> */
.L_x_246:


//--------------------- .text._Z15calculateForcesiPdS_ddS_d --------------------------
	.section	.text._Z15calculateForcesiPdS_ddS_d,"ax",@progbits
	.align	128
        .global         _Z15calculateForcesiPdS_ddS_d
        .type           _Z15calculateForcesiPdS_ddS_d,@function
        .size           _Z15calculateForcesiPdS_ddS_d,(.L_x_249 - _Z15calculateForcesiPdS_ddS_d)
        .other          _Z15calculateForcesiPdS_ddS_d,@"STO_CUDA_ENTRY STV_DEFAULT"
_Z15calculateForcesiPdS_ddS_d:
.text._Z15calculateForcesiPdS_ddS_d:
        /* <DEDUP_REMOVED lines=8> */
[----:B------:R-:W-:Y:S01]  /*0080*/  ISETP.GE.AND P0, PT, R28, 0x1, PT ;  /* 0x000000011c00780c */ /* 0x000fe20003f06270 */
[----:B------:R-:W0:Y:S01]  /*0090*/  LDCU.64 UR8, c[0x0][0x358] ;  /* 0x00006b00ff0877ac */ /* 0x000e220008000a00 */
[----:B------:R-:W-:Y:S01]  /*00a0*/  BSSY.RECONVERGENT B0, `(.L_x_117) ;  /* 0x0000175000007945 */ /* 0x000fe20003800200 */
[----:B------:R-:W-:Y:S01]  /*00b0*/  IMAD.MOV.U32 R0, RZ, RZ, RZ ;  /* 0x000000ffff007224 */ /* 0x000fe200078e00ff */
[----:B------:R-:W-:Y:S01]  /*00c0*/  CS2R R36, SRZ ;  /* 0x0000000000247805 */ /* 0x000fe2000001ff00 */
[----:B------:R-:W1:Y:S01]  /*00d0*/  LDCU.64 UR12, c[0x0][0x3b0] ;  /* 0x00007600ff0c77ac */ /* 0x000e620008000a00 */
[----:B------:R-:W-:Y:S02]  /*00e0*/  CS2R R34, SRZ ;  /* 0x0000000000227805 */ /* 0x000fe4000001ff00 */
[----:B------:R-:W-:Y:S01]  /*00f0*/  CS2R R32, SRZ ;  /* 0x0000000000207805 */ /* 0x000fe2000001ff00 */
[----:B------:R-:W2:Y:S01]  /*0100*/  LDCU.64 UR14, c[0x0][0x398] ;  /* 0x00007300ff0e77ac */ /* 0x000ea20008000a00 */
[----:B------:R-:W-:-:S03]  /*0110*/  UMOV UR4, URZ ;  /* 0x000000ff00047c82 */ /* 0x000fc60008000000 */
[----:B------:R-:W-:Y:S05]  /*0120*/  @!P0 BRA `(.L_x_118) ;  /* 0x0000001400b08947 */ /* 0x000fea0003800000 */
[----:B------:R-:W3:Y:S01]  /*0130*/  LDC.64 R2, c[0x0][0x388] ;  /* 0x0000e200ff027b82 */ /* 0x000ee20000000a00 */
[----:B------:R-:W-:Y:S01]  /*0140*/  IMAD R7, R28, 0x3, RZ ;  /* 0x000000031c077824 */ /* 0x000fe200078e02ff */
[----:B------:R-:W4:Y:S06]  /*0150*/  LDCU.64 UR6, c[0x0][0x388] ;  /* 0x00007100ff0677ac */ /* 0x000f2c0008000a00 */
[----:B------:R-:W1:Y:S08]  /*0160*/  LDC.64 R4, c[0x0][0x3a8] ;  /* 0x0000ea00ff047b82 */ /* 0x000e700000000a00 */
[----:B------:R-:W2:Y:S01]  /*0170*/  LDC.64 R18, c[0x0][0x3a0] ;  /* 0x0000e800ff127b82 */ /* 0x000ea20000000a00 */
[----:B---3--:R-:W-:-:S05]  /*0180*/  IMAD.WIDE.U32 R2, R7, 0x8, R2 ;  /* 0x0000000807027825 */ /* 0x008fca00078e0002 */
[----:B0-----:R0:W5:Y:S04]  /*0190*/  LDG.E.64 R40, desc[UR8][R2.64] ;  /* 0x0000000802287981 */ /* 0x001168000c1e1b00 */
[----:B-1----:R0:W5:Y:S04]  /*01a0*/  LDG.E.64 R12, desc[UR8][R4.64] ;  /* 0x00000008040c7981 */ /* 0x002168000c1e1b00 */
[----:B------:R0:W5:Y:S04]  /*01b0*/  LDG.E.64 R14, desc[UR8][R4.64+0x8] ;  /* 0x00000808040e7981 */ /* 0x000168000c1e1b00 */
[----:B------:R0:W5:Y:S04]  /*01c0*/  LDG.E.64 R16, desc[UR8][R4.64+0x10] ;  /* 0x0000100804107981 */ /* 0x000168000c1e1b00 */
[----:B------:R0:W5:Y:S04]  /*01d0*/  LDG.E.64 R38, desc[UR8][R2.64+0x8] ;  /* 0x0000080802267981 */ /* 0x000168000c1e1b00 */
[----:B------:R0:W5:Y:S01]  /*01e0*/  LDG.E.64 R30, desc[UR8][R2.64+0x10] ;  /* 0x00001008021e7981 */ /* 0x000162000c1e1b00 */
[----:B----4-:R-:W-:Y:S01]  /*01f0*/  UIADD3 UR5, UP0, UPT, UR6, 0x10, URZ ;  /* 0x0000001006057890 */ /* 0x010fe2000ff1e0ff */
[----:B------:R-:W-:-:S03]  /*0200*/  VIMNMX R0, PT, PT, R28, UR10, PT ;  /* 0x0000000a1c007c48 */ /* 0x000fc6000bfe0100 */
[----:B------:R-:W-:Y:S01]  /*0210*/  UIADD3.X UR6, UPT, UPT, URZ, UR7, URZ, UP0, !UPT ;  /* 0x00000007ff067290 */ /* 0x000fe200087fe4ff */
[----:B------:R-:W-:Y:S01]  /*0220*/  VIMNMX R0, PT, PT, R0, 0x1, !PT ;  /* 0x0000000100007848 */ /* 0x000fe20007fe0100 */
[----:B--2---:R-:W-:Y:S01]  /*0230*/  DMUL R18, R18, 24 ;  /* 0x4038000012127828 */ /* 0x004fe20000000000 */
[----:B------:R-:W-:Y:S02]  /*0240*/  CS2R R32, SRZ ;  /* 0x0000000000207805 */ /* 0x000fe4000001ff00 */
[----:B------:R-:W-:Y:S02]  /*0250*/  CS2R R34, SRZ ;  /* 0x0000000000227805 */ /* 0x000fe4000001ff00 */
[----:B------:R-:W-:Y:S01]  /*0260*/  CS2R R36, SRZ ;  /* 0x0000000000247805 */ /* 0x000fe2000001ff00 */
[----:B------:R-:W-:Y:S02]  /*0270*/  IMAD.MOV R29, RZ, RZ, -R0 ;  /* 0x000000ffff1d7224 */ /* 0x000fe400078e0a00 */
[----:B------:R-:W-:-:S02]  /*0280*/  IMAD.U32 R20, RZ, RZ, UR5 ;  /* 0x00000005ff147e24 */ /* 0x000fc4000f8e00ff */
[----:B0-----:R-:W-:-:S07]  /*0290*/  IMAD.U32 R21, RZ, RZ, UR6 ;  /* 0x00000006ff157e24 */ /* 0x001fce000f8e00ff */
.L_x_151:
[----:B------:R-:W2:Y:S04]  /*02a0*/  LDG.E.64 R22, desc[UR8][R20.64+-0x8] ;  /* 0xfffff80814167981 */ /* 0x000ea8000c1e1b00 */
[----:B------:R-:W3:Y:S04]  /*02b0*/  LDG.E.64 R24, desc[UR8][R20.64] ;  /* 0x0000000814187981 */ /* 0x000ee8000c1e1b00 */
[----:B------:R-:W4:Y:S01]  /*02c0*/  LDG.E.64 R26, desc[UR8][R20.64+-0x10] ;  /* 0xfffff008141a7981 */ /* 0x000f22000c1e1b00 */
[----:B-----5:R-:W-:Y:S01]  /*02d0*/  DMUL R8, R14, 0.5 ;  /* 0x3fe000000e087828 */ /* 0x020fe20000000000 */
[----:B------:R-:W-:Y:S01]  /*02e0*/  BSSY.RECONVERGENT B1, `(.L_x_119) ;  /* 0x0000010000017945 */ /* 0x000fe20003800200 */
[----:B------:R-:W-:-:S02]  /*02f0*/  DMUL R10, R16, 0.5 ;  /* 0x3fe00000100a7828 */ /* 0x000fc40000000000 */
[----:B------:R-:W-:Y:S02]  /*0300*/  DMUL R2, R12, 0.5 ;  /* 0x3fe000000c027828 */ /* 0x000fe40000000000 */
[----:B--2---:R-:W-:Y:S02]  /*0310*/  DADD R6, -R38, R22 ;  /* 0x0000000026067229 */ /* 0x004fe40000000116 */
[----:B---3--:R-:W-:Y:S02]  /*0320*/  DADD R42, -R30, R24 ;  /* 0x000000001e2a7229 */ /* 0x008fe40000000118 */
[----:B----4-:R-:W-:-:S04]  /*0330*/  DADD R4, -R40, R26 ;  /* 0x0000000028047229 */ /* 0x010fc8000000011a */
[----:B------:R-:W-:Y:S02]  /*0340*/  DSETP.GT.AND P1, PT, R6, R8, PT ;  /* 0x000000080600722a */ /* 0x000fe40003f24000 */
[----:B------:R-:W-:Y:S02]  /*0350*/  DSETP.GT.AND P2, PT, R42, R10, PT ;  /* 0x0000000a2a00722a */ /* 0x000fe40003f44000 */
[----:B------:R-:W-:-:S10]  /*0360*/  DSETP.GT.AND P0, PT, R4, R2, PT ;  /* 0x000000020400722a */ /* 0x000fd40003f04000 */
[----:B------:R-:W-:Y:S02]  /*0370*/  @P1 DADD R6, -R14, R6 ;  /* 0x000000000e061229 */ /* 0x000fe40000000106 */
[----:B------:R-:W-:Y:S02]  /*0380*/  @P2 DADD R42, -R16, R42 ;  /* 0x00000000102a2229 */ /* 0x000fe4000000012a */
[----:B------:R-:W-:Y:S01]  /*0390*/  @P0 DADD R4, -R12, R4 ;  /* 0x000000000c040229 */ /* 0x000fe20000000104 */
[----:B------:R-:W-:Y:S10]  /*03a0*/  @P0 BRA `(.L_x_120) ;  /* 0x00000000000c0947 */ /* 0x000ff40003800000 */
[----:B------:R-:W-:-:S08]  /*03b0*/  DMUL R2, R12, -0.5 ;  /* 0xbfe000000c027828 */ /* 0x000fd00000000000 */
[----:B------:R-:W-:-:S14]  /*03c0*/  DSETP.GEU.AND P0, PT, R4, R2, PT ;  /* 0x000000020400722a */ /* 0x000fdc0003f0e000 */
[----:B------:R-:W-:-:S11]  /*03d0*/  @!P0 DADD R4, R12, R4 ;  /* 0x000000000c048229 */ /* 0x000fd60000000004 */
.L_x_120:
[----:B------:R-:W-:Y:S05]  /*03e0*/  BSYNC.RECONVERGENT B1 ;  /* 0x0000000000017941 */ /* 0x000fea0003800200 */
.L_x_119:
[----:B------:R-:W-:Y:S04]  /*03f0*/  BSSY.RECONVERGENT B1, `(.L_x_121) ;  /* 0x0000005000017945 */ /* 0x000fe80003800200 */
[----:B------:R-:W-:Y:S05]  /*0400*/  @P1 BRA `(.L_x_122) ;  /* 0x00000000000c1947 */ /* 0x000fea0003800000 */
[----:B------:R-:W-:-:S08]  /*0410*/  DMUL R2, R14, -0.5 ;  /* 0xbfe000000e027828 */ /* 0x000fd00000000000 */
[----:B------:R-:W-:-:S14]  /*0420*/  DSETP.GEU.AND P0, PT, R6, R2, PT ;  /* 0x000000020600722a */ /* 0x000fdc0003f0e000 */
[----:B------:R-:W-:-:S11]  /*0430*/  @!P0 DADD R6, R14, R6 ;  /* 0x000000000e068229 */ /* 0x000fd60000000006 */
.L_x_122:
[----:B------:R-:W-:Y:S05]  /*0440*/  BSYNC.RECONVERGENT B1 ;  /* 0x0000000000017941 */ /* 0x000fea0003800200 */
.L_x_121:
[----:B------:R-:W-:Y:S04]  /*0450*/  BSSY.RECONVERGENT B1, `(.L_x_123) ;  /* 0x0000005000017945 */ /* 0x000fe80003800200 */
[----:B------:R-:W-:Y:S05]  /*0460*/  @P2 BRA `(.L_x_124) ;  /* 0x00000000000c2947 */ /* 0x000fea0003800000 */
[----:B------:R-:W-:-:S08]  /*0470*/  DMUL R2, R16, -0.5 ;  /* 0xbfe0000010027828 */ /* 0x000fd00000000000 */
[----:B------:R-:W-:-:S14]  /*0480*/  DSETP.GEU.AND P0, PT, R42, R2, PT ;  /* 0x000000022a00722a */ /* 0x000fdc0003f0e000 */
[----:B------:R-:W-:-:S11]  /*0490*/  @!P0 DADD R42, R16, R42 ;  /* 0x00000000102a8229 */ /* 0x000fd6000000002a */
.L_x_124:
[----:B------:R-:W-:Y:S05]  /*04a0*/  BSYNC.RECONVERGENT B1 ;  /* 0x0000000000017941 */ /* 0x000fea0003800200 */
.L_x_123:
[----:B------:R-:W-:Y:S01]  /*04b0*/  DMUL R6, R6, R6 ;  /* 0x0000000606067228 */ /* 0x000fe20000000000 */
[----:B------:R-:W-:Y:S01]  /*04c0*/  VIADD R29, R29, 0x1 ;  /* 0x000000011d1d7836 */ /* 0x000fe20000000000 */
[----:B------:R-:W-:Y:S04]  /*04d0*/  BSSY.RECONVERGENT B1, `(.L_x_125) ;  /* 0x0000021000017945 */ /* 0x000fe80003800200 */
[----:B------:R-:W-:Y:S02]  /*04e0*/  ISETP.NE.AND P1, PT, R29, RZ, PT ;  /* 0x000000ff1d00720c */ /* 0x000fe40003f25270 */
[----:B------:R-:W-:-:S08]  /*04f0*/  DFMA R6, R4, R4, R6 ;  /* 0x000000040406722b */ /* 0x000fd00000000006 */
[----:B------:R-:W-:Y:S01]  /*0500*/  DFMA R42, R42, R42, R6 ;  /* 0x0000002a2a2a722b */ /* 0x000fe20000000006 */
[----:B------:R-:W-:Y:S02]  /*0510*/  IMAD.MOV.U32 R6, RZ, RZ, 0x0 ;  /* 0x00000000ff067424 */ /* 0x000fe400078e00ff */
[----:B------:R-:W-:-:S03]  /*0520*/  IMAD.MOV.U32 R7, RZ, RZ, 0x3fd80000 ;  /* 0x3fd80000ff077424 */ /* 0x000fc600078e00ff */
[----:B------:R-:W0:Y:S04]  /*0530*/  MUFU.RSQ64H R3, R43 ;  /* 0x0000002b00037308 */ /* 0x000e280000001c00 */
[----:B------:R-:W-:-:S04]  /*0540*/  IADD3 R2, PT, PT, R43, -0x3500000, RZ ;  /* 0xfcb000002b027810 */ /* 0x000fc80007ffe0ff */
[----:B------:R-:W-:Y:S02]  /*0550*/  ISETP.GE.U32.AND P0, PT, R2, 0x7ca00000, PT ;  /* 0x7ca000000200780c */ /* 0x000fe40003f06070 */
[----:B0-----:R-:W-:-:S08]  /*0560*/  DMUL R4, R2, R2 ;  /* 0x0000000202047228 */ /* 0x001fd00000000000 */
[----:B------:R-:W-:-:S08]  /*0570*/  DFMA R4, R42, -R4, 1 ;  /* 0x3ff000002a04742b */ /* 0x000fd00000000804 */
[----:B------:R-:W-:Y:S02]  /*0580*/  DFMA R6, R4, R6, 0.5 ;  /* 0x3fe000000406742b */ /* 0x000fe40000000006 */
[----:B------:R-:W-:-:S08]  /*0590*/  DMUL R4, R2, R4 ;  /* 0x0000000402047228 */ /* 0x000fd00000000000 */
[----:B------:R-:W-:-:S08]  /*05a0*/  DFMA R4, R6, R4, R2 ;  /* 0x000000040604722b */ /* 0x000fd00000000002 */
[----:B------:R-:W-:Y:S02]  /*05b0*/  DMUL R44, R42, R4 ;  /* 0x000000042a2c7228 */ /* 0x000fe40000000000 */
[----:B------:R-:W-:Y:S01]  /*05c0*/  VIADD R11, R5, 0xfff00000 ;  /* 0xfff00000050b7836 */ /* 0x000fe20000000000 */
[----:B------:R-:W-:-:S05]  /*05d0*/  MOV R10, R4 ;  /* 0x00000004000a7202 */ /* 0x000fca0000000f00 */
[----:B------:R-:W-:-:S08]  /*05e0*/  DFMA R6, R44, -R44, R42 ;  /* 0x8000002c2c06722b */ /* 0x000fd0000000002a */
[----:B------:R-:W-:Y:S01]  /*05f0*/  DFMA R8, R6, R10, R44 ;  /* 0x0000000a0608722b */ /* 0x000fe2000000002c */
[----:B------:R-:W-:Y:S10]  /*0600*/  @!P0 BRA `(.L_x_126) ;  /* 0x0000000000348947 */ /* 0x000ff40003800000 */
[----:B------:R-:W-:Y:S02]  /*0610*/  IMAD.MOV.U32 R10, RZ, RZ, R4 ;  /* 0x000000ffff0a7224 */ /* 0x000fe400078e0004 */
[----:B------:R-:W-:Y:S01]  /*0620*/  IMAD.MOV.U32 R9, RZ, RZ, R6 ;  /* 0x000000ffff097224 */ /* 0x000fe200078e0006 */
[----:B------:R-:W-:Y:S01]  /*0630*/  MOV R6, R45 ;  /* 0x0000002d00067202 */ /* 0x000fe20000000f00 */
[----:B------:R-:W-:Y:S02]  /*0640*/  IMAD.MOV.U32 R8, RZ, RZ, R7 ;  /* 0x000000ffff087224 */ /* 0x000fe400078e0007 */
[----:B------:R-:W-:Y:S02]  /*0650*/  IMAD.MOV.U32 R5, RZ, RZ, R2 ;  /* 0x000000ffff057224 */ /* 0x000fe400078e0002 */
[----:B------:R-:W-:Y:S01]  /*0660*/  IMAD.MOV.U32 R4, RZ, RZ, R11 ;  /* 0x000000ffff047224 */ /* 0x000fe200078e000b */
[----:B------:R-:W-:Y:S01]  /*0670*/  MOV R11, 0x6c0 ;  /* 0x000006c0000b7802 */ /* 0x000fe20000000f00 */
[----:B------:R-:W-:-:S02]  /*0680*/  IMAD.MOV.U32 R7, RZ, RZ, R44 ;  /* 0x000000ffff077224 */ /* 0x000fc400078e002c */
[----:B------:R-:W-:Y:S02]  /*0690*/  IMAD.MOV.U32 R3, RZ, RZ, R42 ;  /* 0x000000ffff037224 */ /* 0x000fe400078e002a */
[----:B------:R-:W-:-:S07]  /*06a0*/  IMAD.MOV.U32 R2, RZ, RZ, R43 ;  /* 0x000000ffff027224 */ /* 0x000fce00078e002b */
[----:B------:R-:W-:Y:S05]  /*06b0*/  CALL.REL.NOINC `($__internal_5_$__cuda_sm20_dsqrt_rn_f64_mediumpath_v1) ;  /* 0x0000004400987944 */ /* 0x000fea0003c00000 */
[----:B------:R-:W-:Y:S01]  /*06c0*/  MOV R8, R3 ;  /* 0x0000000300087202 */ /* 0x000fe20000000f00 */
[----:B------:R-:W-:-:S07]  /*06d0*/  IMAD.MOV.U32 R9, RZ, RZ, R2 ;  /* 0x000000ffff097224 */ /* 0x000fce00078e0002 */
.L_x_126:
[----:B------:R-:W-:Y:S05]  /*06e0*/  BSYNC.RECONVERGENT B1 ;  /* 0x0000000000017941 */ /* 0x000fea0003800200 */
.L_x_125:
[----:B------:R-:W-:Y:S01]  /*06f0*/  DSETP.GEU.AND P0, PT, R8, UR12, PT ;  /* 0x0000000c08007e2a */ /* 0x000fe2000bf0e000 */
[----:B------:R-:W-:Y:S05]  /*0700*/  BSSY.RECONVERGENT B1, `(.L_x_127) ;  /* 0x000010b000017945 */ /* 0x000fea0003800200 */
[----:B------:R-:W-:-:S14]  /*0710*/  DSETP.EQ.OR P0, PT, R42, RZ, P0 ;  /* 0x000000ff2a00722a */ /* 0x000fdc0000702400 */
        /* <DEDUP_REMOVED lines=17> */
[----:B------:R-:W0:Y:S01]  /*0830*/  LDCU.64 UR6, c[0x0][0x398] ;  /* 0x00007300ff0677ac */ /* 0x000e220008000a00 */
[----:B------:R-:W-:Y:S01]  /*0840*/  IMAD.MOV.U32 R4, RZ, RZ, R8 ;  /* 0x000000ffff047224 */ /* 0x000fe200078e0008 */
[----:B------:R-:W-:Y:S01]  /*0850*/  MOV R2, 0x8a0 ;  /* 0x000008a000027802 */ /* 0x000fe20000000f00 */
[----:B------:R-:W-:Y:S02]  /*0860*/  IMAD.MOV.U32 R3, RZ, RZ, R9 ;  /* 0x000000ffff037224 */ /* 0x000fe400078e0009 */
[----:B0-----:R-:W-:Y:S01]  /*0870*/  IMAD.U32 R5, RZ, RZ, UR6 ;  /* 0x00000006ff057e24 */ /* 0x001fe2000f8e00ff */
[----:B------:R-:W-:-:S07]  /*0880*/  MOV R6, UR7 ;  /* 0x0000000700067c02 */ /* 0x000fce0008000f00 */
[----:B------:R-:W-:Y:S05]  /*0890*/  CALL.REL.NOINC `($__internal_4_$__cuda_sm20_div_rn_f64_full) ;  /* 0x0000003c00887944 */ /* 0x000fea0003c00000 */
[----:B------:R-:W-:Y:S02]  /*08a0*/  IMAD.MOV.U32 R44, RZ, RZ, R4 ;  /* 0x000000ffff2c7224 */ /* 0x000fe400078e0004 */
[----:B------:R-:W-:-:S07]  /*08b0*/  IMAD.MOV.U32 R45, RZ, RZ, R3 ;  /* 0x000000ffff2d7224 */ /* 0x000fce00078e0003 */
.L_x_130:
[----:B------:R-:W-:Y:S05]  /*08c0*/  BSYNC.RECONVERGENT B3 ;  /* 0x0000000000037941 */ /* 0x000fea0003800200 */
.L_x_129:
[----:B------:R-:W-:Y:S01]  /*08d0*/  DADD R2, -RZ, |R44| ;  /* 0x00000000ff027229 */ /* 0x000fe2000000052c */
[----:B------:R-:W-:Y:S01]  /*08e0*/  BSSY.RECONVERGENT B2, `(.L_x_131) ;  /* 0x0000005000027945 */ /* 0x000fe20003800200 */
[----:B------:R-:W-:-:S08]  /*08f0*/  IMAD.MOV.U32 R4, RZ, RZ, 0x40280000 ;  /* 0x40280000ff047424 */ /* 0x000fd000078e00ff */
[----:B------:R-:W-:Y:S02]  /*0900*/  MOV R5, R2 ;  /* 0x0000000200057202 */ /* 0x000fe40000000f00 */
[----:B------:R-:W-:-:S07]  /*0910*/  MOV R2, 0x930 ;  /* 0x0000093000027802 */ /* 0x000fce0000000f00 */
[----:B------:R-:W-:Y:S05]  /*0920*/  CALL.REL.NOINC `($_Z15calculateForcesiPdS_ddS_d$__internal_accurate_pow) ;  /* 0x0000004400d07944 */ /* 0x000fea0003c00000 */
[----:B------:R-:W-:Y:S05]  /*0930*/  BSYNC.RECONVERGENT B2 ;  /* 0x0000000000027941 */ /* 0x000fea0003800200 */
.L_x_131:
[C---:B------:R-:W-:Y:S01]  /*0940*/  DADD R6, R44.reuse, 12 ;  /* 0x402800002c067429 */ /* 0x040fe20000000000 */
[----:B------:R-:W-:Y:S01]  /*0950*/  BSSY.RECONVERGENT B2, `(.L_x_132) ;  /* 0x000000f000027945 */ /* 0x000fe20003800200 */
[----:B------:R-:W-:-:S06]  /*0960*/  DSETP.NEU.AND P0, PT, R44, RZ, PT ;  /* 0x000000ff2c00722a */ /* 0x000fcc0003f0d000 */
[----:B------:R-:W-:Y:S02]  /*0970*/  FSEL R42, R4, RZ, P0 ;  /* 0x000000ff042a7208 */ /* 0x000fe40000000000 */
[----:B------:R-:W-:Y:S01]  /*0980*/  LOP3.LUT R2, R7, 0x7ff00000, RZ, 0xc0, !PT ;  /* 0x7ff0000007027812 */ /* 0x000fe200078ec0ff */
[----:B------:R-:W-:Y:S01]  /*0990*/  DADD R6, -RZ, |R44| ;  /* 0x00000000ff067229 */ /* 0x000fe2000000052c */
[----:B------:R-:W-:Y:S02]  /*09a0*/  FSEL R43, R3, RZ, P0 ;  /* 0x000000ff032b7208 */ /* 0x000fe40000000000 */
[----:B------:R-:W-:-:S07]  /*09b0*/  ISETP.NE.AND P2, PT, R2, 0x7ff00000, PT ;  /* 0x7ff000000200780c */ /* 0x000fce0003f45270 */
[----:B------:R-:W-:-:S06]  /*09c0*/  IMAD.MOV.U32 R5, RZ, RZ, R6 ;  /* 0x000000ffff057224 */ /* 0x000fcc00078e0006 */
[----:B------:R-:W-:Y:S05]  /*09d0*/  @P2 BRA `(.L_x_133) ;  /* 0x0000000000182947 */ /* 0x000fea0003800000 */
[----:B------:R-:W-:-:S14]  /*09e0*/  DSETP.NAN.AND P2, PT, R44, R44, PT ;  /* 0x0000002c2c00722a */ /* 0x000fdc0003f48000 */
[----:B------:R-:W-:Y:S01]  /*09f0*/  @P2 DADD R42, R44, 12 ;  /* 0x402800002c2a2429 */ /* 0x000fe20000000000 */
[----:B------:R-:W-:Y:S10]  /*0a00*/  @P2 BRA `(.L_x_133) ;  /* 0x00000000000c2947 */ /* 0x000ff40003800000 */
[----:B------:R-:W-:-:S14]  /*0a10*/  DSETP.NEU.AND P2, PT, |R44|, +INF , PT ;  /* 0x7ff000002c00742a */ /* 0x000fdc0003f4d200 */
[----:B------:R-:W-:Y:S02]  /*0a20*/  @!P2 IMAD.MOV.U32 R42, RZ, RZ, 0x0 ;  /* 0x00000000ff2aa424 */ /* 0x000fe400078e00ff */
[----:B------:R-:W-:-:S07]  /*0a30*/  @!P2 IMAD.MOV.U32 R43, RZ, RZ, 0x7ff00000 ;  /* 0x7ff00000ff2ba424 */ /* 0x000fce00078e00ff */
.L_x_133:
[----:B------:R-:W-:Y:S05]  /*0a40*/  BSYNC.RECONVERGENT B2 ;  /* 0x0000000000027941 */ /* 0x000fea0003800200 */
.L_x_132:
[----:B------:R-:W-:Y:S01]  /*0a50*/  BSSY.RECONVERGENT B2, `(.L_x_134) ;  /* 0x0000005000027945 */ /* 0x000fe20003800200 */
[----:B------:R-:W-:Y:S01]  /*0a60*/  IMAD.MOV.U32 R3, RZ, RZ, R7 ;  /* 0x000000ffff037224 */ /* 0x000fe200078e0007 */
[----:B------:R-:W-:Y:S02]  /*0a70*/  MOV R4, 0x40180000 ;  /* 0x4018000000047802 */ /* 0x000fe40000000f00 */
[----:B------:R-:W-:-:S07]  /*0a80*/  MOV R2, 0xaa0 ;  /* 0x00000aa000027802 */ /* 0x000fce0000000f00 */
[----:B------:R-:W-:Y:S05]  /*0a90*/  CALL.REL.NOINC `($_Z15calculateForcesiPdS_ddS_d$__internal_accurate_pow) ;  /* 0x0000004400747944 */ /* 0x000fea0003c00000 */
[----:B------:R-:W-:Y:S05]  /*0aa0*/  BSYNC.RECONVERGENT B2 ;  /* 0x0000000000027941 */ /* 0x000fea0003800200 */
.L_x_134:
[----:B------:R-:W0:Y:S01]  /*0ab0*/  MUFU.RCP64H R7, R9 ;  /* 0x0000000900077308 */ /* 0x000e220000001800 */
[----:B------:R-:W-:Y:S01]  /*0ac0*/  IMAD.MOV.U32 R6, RZ, RZ, 0x1 ;  /* 0x00000001ff067424 */ /* 0x000fe200078e00ff */
[----:B------:R-:W-:Y:S01]  /*0ad0*/  FSEL R2, R4, RZ, P0 ;  /* 0x000000ff04027208 */ /* 0x000fe20000000000 */
[----:B------:R-:W-:Y:S01]  /*0ae0*/  BSSY.RECONVERGENT B2, `(.L_x_135) ;  /* 0x0000015000027945 */ /* 0x000fe20003800200 */
[----:B------:R-:W-:Y:S01]  /*0af0*/  DADD R42, R42, R42 ;  /* 0x000000002a2a7229 */ /* 0x000fe2000000002a */
[----:B------:R-:W-:Y:S02]  /*0b00*/  FSEL R3, R3, RZ, P0 ;  /* 0x000000ff03037208 */ /* 0x000fe40000000000 */
[----:B0-----:R-:W-:-:S08]  /*0b10*/  DFMA R10, R6, -R8, 1 ;  /* 0x3ff00000060a742b */ /* 0x001fd00000000808 */
[----:B------:R-:W-:-:S08]  /*0b20*/  DFMA R10, R10, R10, R10 ;  /* 0x0000000a0a0a722b */ /* 0x000fd0000000000a */
[----:B------:R-:W-:-:S08]  /*0b30*/  DFMA R10, R6, R10, R6 ;  /* 0x0000000a060a722b */ /* 0x000fd00000000006 */
[----:B------:R-:W-:-:S08]  /*0b40*/  DFMA R6, R10, -R8, 1 ;  /* 0x3ff000000a06742b */ /* 0x000fd00000000808 */
[----:B------:R-:W-:Y:S02]  /*0b50*/  DFMA R48, R10, R6, R10 ;  /* 0x000000060a30722b */ /* 0x000fe4000000000a */
[----:B------:R-:W-:-:S06]  /*0b60*/  DADD R6, R44, 6 ;  /* 0x401800002c067429 */ /* 0x000fcc0000000000 */
[----:B------:R-:W-:-:S04]  /*0b70*/  DMUL R10, R18, R48 ;  /* 0x00000030120a7228 */ /* 0x000fc80000000000 */
[----:B------:R-:W-:-:S04]  /*0b80*/  LOP3.LUT R6, R7, 0x7ff00000, RZ, 0xc0, !PT ;  /* 0x7ff0000007067812 */ /* 0x000fc800078ec0ff */
[----:B------:R-:W-:Y:S01]  /*0b90*/  ISETP.NE.AND P2, PT, R6, 0x7ff00000, PT ;  /* 0x7ff000000600780c */ /* 0x000fe20003f45270 */
[----:B------:R-:W-:-:S08]  /*0ba0*/  DFMA R46, R10, -R8, R18 ;  /* 0x800000080a2e722b */ /* 0x000fd00000000012 */
[----:B------:R-:W-:-:S04]  /*0bb0*/  DFMA R4, R48, R46, R10 ;  /* 0x0000002e3004722b */ /* 0x000fc8000000000a */
[----:B------:R-:W-:Y:S07]  /*0bc0*/  @P2 BRA `(.L_x_136) ;  /* 0x0000000000182947 */ /* 0x000fee0003800000 */
[----:B------:R-:W-:-:S14]  /*0bd0*/  DSETP.NAN.AND P0, PT, R44, R44, PT ;  /* 0x0000002c2c00722a */ /* 0x000fdc0003f08000 */
[----:B------:R-:W-:Y:S01]  /*0be0*/  @P0 DADD R2, R44, 6 ;  /* 0x401800002c020429 */ /* 0x000fe20000000000 */
[----:B------:R-:W-:Y:S10]  /*0bf0*/  @P0 BRA `(.L_x_136) ;  /* 0x00000000000c0947 */ /* 0x000ff40003800000 */
[----:B------:R-:W-:-:S14]  /*0c00*/  DSETP.NEU.AND P0, PT, |R44|, +INF , PT ;  /* 0x7ff000002c00742a */ /* 0x000fdc0003f0d200 */
[----:B------:R-:W-:Y:S02]  /*0c10*/  @!P0 IMAD.MOV.U32 R2, RZ, RZ, 0x0 ;  /* 0x00000000ff028424 */ /* 0x000fe400078e00ff */
[----:B------:R-:W-:-:S07]  /*0c20*/  @!P0 IMAD.MOV.U32 R3, RZ, RZ, 0x7ff00000 ;  /* 0x7ff00000ff038424 */ /* 0x000fce00078e00ff */
.L_x_136:
[----:B------:R-:W-:Y:S05]  /*0c30*/  BSYNC.RECONVERGENT B2 ;  /* 0x0000000000027941 */ /* 0x000fea0003800200 */
.L_x_135:
[----:B------:R-:W-:Y:S01]  /*0c40*/  FFMA R6, RZ, R9, R5 ;  /* 0x00000009ff067223 */ /* 0x000fe20000000005 */
[----:B------:R-:W-:Y:S01]  /*0c50*/  FSETP.GEU.AND P3, PT, |R19|, 6.5827683646048100446e-37, PT ;  /* 0x036000001300780b */ /* 0x000fe20003f6e200 */
[----:B------:R-:W-:Y:S01]  /*0c60*/  DADD R2, R42, -R2 ;  /* 0x000000002a027229 */ /* 0x000fe20000000802 */
[----:B------:R-:W-:Y:S01]  /*0c70*/  BSSY.RECONVERGENT B3, `(.L_x_137) ;  /* 0x000000d000037945 */ /* 0x000fe20003800200 */
[----:B------:R-:W-:Y:S01]  /*0c80*/  DSETP.NEU.AND P0, PT, R44, 1, PT ;  /* 0x3ff000002c00742a */ /* 0x000fe20003f0d000 */
[----:B------:R-:W-:-:S07]  /*0c90*/  FSETP.GT.AND P2, PT, |R6|, 1.469367938527859385e-39, PT ;  /* 0x001000000600780b */ /* 0x000fce0003f44200 */
[----:B------:R-:W-:Y:S02]  /*0ca0*/  FSEL R42, R2, RZ, P0 ;  /* 0x000000ff022a7208 */ /* 0x000fe40000000000 */
[----:B------:R-:W-:-:S04]  /*0cb0*/  FSEL R43, R3, 1.875, P0 ;  /* 0x3ff00000032b7808 */ /* 0x000fc80000000000 */
[----:B------:R-:W-:Y:S05]  /*0cc0*/  @P2 BRA P3, `(.L_x_138) ;  /* 0x00000000001c2947 */ /* 0x000fea0001800000 */
[----:B------:R-:W-:Y:S01]  /*0cd0*/  IMAD.MOV.U32 R5, RZ, RZ, R18 ;  /* 0x000000ffff057224 */ /* 0x000fe200078e0012 */
[----:B------:R-:W-:Y:S01]  /*0ce0*/  MOV R6, R19 ;  /* 0x0000001300067202 */ /* 0x000fe20000000f00 */
[----:B------:R-:W-:Y:S01]  /*0cf0*/  IMAD.MOV.U32 R4, RZ, RZ, R8 ;  /* 0x000000ffff047224 */ /* 0x000fe200078e0008 */
[----:B------:R-:W-:Y:S01]  /*0d00*/  MOV R2, 0xd30 ;  /* 0x00000d3000027802 */ /* 0x000fe20000000f00 */
[----:B------:R-:W-:-:S07]  /*0d10*/  IMAD.MOV.U32 R3, RZ, RZ, R9 ;  /* 0x000000ffff037224 */ /* 0x000fce00078e0009 */
[----:B------:R-:W-:Y:S05]  /*0d20*/  CALL.REL.NOINC `($__internal_4_$__cuda_sm20_div_rn_f64_full) ;  /* 0x0000003800647944 */ /* 0x000fea0003c00000 */
[----:B------:R-:W-:-:S07]  /*0d30*/  IMAD.MOV.U32 R5, RZ, RZ, R3 ;  /* 0x000000ffff057224 */ /* 0x000fce00078e0003 */
.L_x_138:
[----:B------:R-:W-:Y:S05]  /*0d40*/  BSYNC.RECONVERGENT B3 ;  /* 0x0000000000037941 */ /* 0x000fea0003800200 */
.L_x_137:
[----:B------:R-:W0:Y:S01]  /*0d50*/  MUFU.RCP64H R3, R13 ;  /* 0x0000000d00037308 */ /* 0x000e220000001800 */
[----:B------:R-:W-:Y:S01]  /*0d60*/  IMAD.MOV.U32 R2, RZ, RZ, 0x1 ;  /* 0x00000001ff027424 */ /* 0x000fe200078e00ff */
[----:B------:R-:W-:Y:S01]  /*0d70*/  DADD R26, R40, -R26 ;  /* 0x00000000281a7229 */ /* 0x000fe2000000081a */
[----:B------:R-:W-:Y:S01]  /*0d80*/  BSSY.RECONVERGENT B3, `(.L_x_139) ;  /* 0x0000017000037945 */ /* 0x000fe20003800200 */
[----:B------:R-:W-:Y:S02]  /*0d90*/  DADD R22, R38, -R22 ;  /* 0x0000000026167229 */ /* 0x000fe40000000816 */
[----:B------:R-:W-:Y:S02]  /*0da0*/  DMUL R42, R4, R42 ;  /* 0x0000002a042a7228 */ /* 0x000fe40000000000 */
[----:B------:R-:W-:-:S04]  /*0db0*/  DADD R24, R30, -R24 ;  /* 0x000000001e187229 */ /* 0x000fc80000000818 */
[----:B------:R-:W-:Y:S01]  /*0dc0*/  FSETP.GEU.AND P2, PT, |R27|, 6.5827683646048100446e-37, PT ;  /* 0x036000001b00780b */ /* 0x000fe20003f4e200 */
        /* <DEDUP_REMOVED lines=11> */
[----:B------:R-:W-:Y:S01]  /*0e80*/  MOV R5, R26 ;  /* 0x0000001a00057202 */ /* 0x000fe20000000f00 */
[----:B------:R-:W-:Y:S01]  /*0e90*/  IMAD.MOV.U32 R6, RZ, RZ, R27 ;  /* 0x000000ffff067224 */ /* 0x000fe200078e001b */
[----:B------:R-:W-:Y:S01]  /*0ea0*/  MOV R2, 0xee0 ;  /* 0x00000ee000027802 */ /* 0x000fe20000000f00 */
[----:B------:R-:W-:Y:S02]  /*0eb0*/  IMAD.MOV.U32 R4, RZ, RZ, R12 ;  /* 0x000000ffff047224 */ /* 0x000fe400078e000c */
[----:B------:R-:W-:-:S07]  /*0ec0*/  IMAD.MOV.U32 R3, RZ, RZ, R13 ;  /* 0x000000ffff037224 */ /* 0x000fce00078e000d */
[----:B------:R-:W-:Y:S05]  /*0ed0*/  CALL.REL.NOINC `($__internal_4_$__cuda_sm20_div_rn_f64_full) ;  /* 0x0000003400f87944 */ /* 0x000fea0003c00000 */
[----:B------:R-:W-:-:S07]  /*0ee0*/  IMAD.MOV.U32 R2, RZ, RZ, R4 ;  /* 0x000000ffff027224 */ /* 0x000fce00078e0004 */
.L_x_140:
[----:B------:R-:W-:Y:S05]  /*0ef0*/  BSYNC.RECONVERGENT B3 ;  /* 0x0000000000037941 */ /* 0x000fea0003800200 */
.L_x_139:
[----:B------:R-:W0:Y:S01]  /*0f00*/  MUFU.RCP64H R5, R15 ;  /* 0x0000000f00057308 */ /* 0x000e220000001800 */
[----:B------:R-:W-:Y:S01]  /*0f10*/  MOV R4, 0x1 ;  /* 0x0000000100047802 */ /* 0x000fe20000000f00 */
[----:B------:R-:W-:Y:S01]  /*0f20*/  BSSY.RECONVERGENT B3, `(.L_x_141) ;  /* 0x000001a000037945 */ /* 0x000fe20003800200 */
[----:B------:R-:W-:-:S04]  /*0f30*/  FSETP.GEU.AND P2, PT, |R23|, 6.5827683646048100446e-37, PT ;  /* 0x036000001700780b */ /* 0x000fc80003f4e200 */
[----:B0-----:R-:W-:-:S08]  /*0f40*/  DFMA R6, -R14, R4, 1 ;  /* 0x3ff000000e06742b */ /* 0x001fd00000000104 */
[----:B------:R-:W-:-:S08]  /*0f50*/  DFMA R6, R6, R6, R6 ;  /* 0x000000060606722b */ /* 0x000fd00000000006 */
[----:B------:R-:W-:-:S08]  /*0f60*/  DFMA R6, R4, R6, R4 ;  /* 0x000000060406722b */ /* 0x000fd00000000004 */
[----:B------:R-:W-:-:S08]  /*0f70*/  DFMA R4, -R14, R6, 1 ;  /* 0x3ff000000e04742b */ /* 0x000fd00000000106 */
[----:B------:R-:W-:Y:S01]  /*0f80*/  DFMA R6, R6, R4, R6 ;  /* 0x000000040606722b */ /* 0x000fe20000000006 */
[----:B------:R-:W-:Y:S02]  /*0f90*/  IMAD.MOV.U32 R5, RZ, RZ, 0x3fe00000 ;  /* 0x3fe00000ff057424 */ /* 0x000fe400078e00ff */
[----:B------:R-:W-:-:S03]  /*0fa0*/  IMAD.MOV.U32 R4, RZ, RZ, RZ ;  /* 0x000000ffff047224 */ /* 0x000fc600078e00ff */
[----:B------:R-:W-:Y:S02]  /*0fb0*/  LOP3.LUT R5, R5, 0x80000000, R3, 0xb8, !PT ;  /* 0x8000000005057812 */ /* 0x000fe400078eb803 */
[----:B------:R-:W-:-:S04]  /*0fc0*/  DMUL R10, R22, R6 ;  /* 0x00000006160a7228 */ /* 0x000fc80000000000 */
[----:B------:R-:W-:-:S04]  /*0fd0*/  DADD.RZ R2, R4, R2 ;  /* 0x0000000004027229 */ /* 0x000fc8000000c002 */
[----:B------:R-:W-:-:S06]  /*0fe0*/  DFMA R44, -R14, R10, R22 ;  /* 0x0000000a0e2c722b */ /* 0x000fcc0000000116 */
[----:B------:R-:W0:Y:S02]  /*0ff0*/  FRND.F64.TRUNC R2, R2 ;  /* 0x0000000200027313 */ /* 0x000e24000030d800 */
[----:B------:R-:W-:-:S10]  /*1000*/  DFMA R4, R6, R44, R10 ;  /* 0x0000002c0604722b */ /* 0x000fd4000000000a */
[----:B------:R-:W-:Y:S01]  /*1010*/  FFMA R6, RZ, R15, R5 ;  /* 0x0000000fff067223 */ /* 0x000fe20000000005 */
[----:B0-----:R-:W-:-:S04]  /*1020*/  DFMA R26, -R12, R2, R26 ;  /* 0x000000020c1a722b */ /* 0x001fc8000000011a */
[----:B------:R-:W-:-:S13]  /*1030*/  FSETP.GT.AND P0, PT, |R6|, 1.469367938527859385e-39, PT ;  /* 0x001000000600780b */ /* 0x000fda0003f04200 */
        /* <DEDUP_REMOVED lines=8> */
.L_x_142:
[----:B------:R-:W-:Y:S05]  /*10c0*/  BSYNC.RECONVERGENT B3 ;  /* 0x0000000000037941 */ /* 0x000fea0003800200 */
.L_x_141:
[----:B------:R-:W0:Y:S01]  /*10d0*/  MUFU.RCP64H R3, R17 ;  /* 0x0000001100037308 */ /* 0x000e220000001800 */
[----:B------:R-:W-:Y:S01]  /*10e0*/  IMAD.MOV.U32 R2, RZ, RZ, 0x1 ;  /* 0x00000001ff027424 */ /* 0x000fe200078e00ff */
[----:B------:R-:W-:Y:S01]  /*10f0*/  FSETP.GEU.AND P2, PT, |R25|, 6.5827683646048100446e-37, PT ;  /* 0x036000001900780b */ /* 0x000fe20003f4e200 */
[----:B------:R-:W-:Y:S04]  /*1100*/  BSSY.RECONVERGENT B3, `(.L_x_143) ;  /* 0x0000019000037945 */ /* 0x000fe80003800200 */
[----:B0-----:R-:W-:-:S08]  /*1110*/  DFMA R6, -R16, R2, 1 ;  /* 0x3ff000001006742b */ /* 0x001fd00000000102 */
[----:B------:R-:W-:-:S08]  /*1120*/  DFMA R6, R6, R6, R6 ;  /* 0x000000060606722b */ /* 0x000fd00000000006 */
[----:B------:R-:W-:-:S08]  /*1130*/  DFMA R6, R2, R6, R2 ;  /* 0x000000060206722b */ /* 0x000fd00000000002 */
[----:B------:R-:W-:-:S08]  /*1140*/  DFMA R2, -R16, R6, 1 ;  /* 0x3ff000001002742b */ /* 0x000fd00000000106 */
[----:B------:R-:W-:Y:S01]  /*1150*/  DFMA R6, R6, R2, R6 ;  /* 0x000000020606722b */ /* 0x000fe20000000006 */
[----:B------:R-:W-:Y:S01]  /*1160*/  IMAD.MOV.U32 R3, RZ, RZ, 0x3fe00000 ;  /* 0x3fe00000ff037424 */ /* 0x000fe200078e00ff */
[----:B------:R-:W-:-:S04]  /*1170*/  MOV R2, RZ ;  /* 0x000000ff00027202 */ /* 0x000fc80000000f00 */
        /* <DEDUP_REMOVED lines=11> */
[----:B------:R-:W-:Y:S01]  /*1230*/  MOV R2, 0x1280 ;  /* 0x0000128000027802 */ /* 0x000fe20000000f00 */
[----:B------:R-:W-:Y:S02]  /*1240*/  IMAD.MOV.U32 R6, RZ, RZ, R25 ;  /* 0x000000ffff067224 */ /* 0x000fe400078e0019 */
[----:B------:R-:W-:Y:S02]  /*1250*/  IMAD.MOV.U32 R4, RZ, RZ, R16 ;  /* 0x000000ffff047224 */ /* 0x000fe400078e0010 */
[----:B------:R-:W-:-:S07]  /*1260*/  IMAD.MOV.U32 R3, RZ, RZ, R17 ;  /* 0x000000ffff037224 */ /* 0x000fce00078e0011 */
[----:B------:R-:W-:Y:S05]  /*1270*/  CALL.REL.NOINC `($__internal_4_$__cuda_sm20_div_rn_f64_full) ;  /* 0x0000003400107944 */ /* 0x000fea0003c00000 */
[----:B------:R-:W-:-:S07]  /*1280*/  MOV R5, R3 ;  /* 0x0000000300057202 */ /* 0x000fce0000000f00 */
.L_x_144:
[----:B------:R-:W-:Y:S05]  /*1290*/  BSYNC.RECONVERGENT B3 ;  /* 0x0000000000037941 */ /* 0x000fea0003800200 */
.L_x_143:
[----:B------:R-:W0:Y:S01]  /*12a0*/  MUFU.RCP64H R3, R9 ;  /* 0x0000000900037308 */ /* 0x000e220000001800 */
[----:B------:R-:W-:Y:S01]  /*12b0*/  IMAD.MOV.U32 R2, RZ, RZ, 0x1 ;  /* 0x00000001ff027424 */ /* 0x000fe200078e00ff */
[----:B------:R-:W-:Y:S01]  /*12c0*/  DMUL R26, R42, R26 ;  /* 0x0000001a2a1a7228 */ /* 0x000fe20000000000 */
[----:B------:R-:W-:Y:S09]  /*12d0*/  BSSY.RECONVERGENT B3, `(.L_x_145) ;  /* 0x000001a000037945 */ /* 0x000ff20003800200 */
[----:B------:R-:W-:Y:S01]  /*12e0*/  FSETP.GEU.AND P2, PT, |R27|, 6.5827683646048100446e-37, PT ;  /* 0x036000001b00780b */ /* 0x000fe20003f4e200 */
[----:B0-----:R-:W-:-:S08]  /*12f0*/  DFMA R6, R2, -R8, 1 ;  /* 0x3ff000000206742b */ /* 0x001fd00000000808 */
[----:B------:R-:W-:-:S08]  /*1300*/  DFMA R6, R6, R6, R6 ;  /* 0x000000060606722b */ /* 0x000fd00000000006 */
[----:B------:R-:W-:-:S08]  /*1310*/  DFMA R6, R2, R6, R2 ;  /* 0x000000060206722b */ /* 0x000fd00000000002 */
[----:B------:R-:W-:-:S08]  /*1320*/  DFMA R2, R6, -R8, 1 ;  /* 0x3ff000000602742b */ /* 0x000fd00000000808 */
[----:B------:R-:W-:Y:S01]  /*1330*/  DFMA R44, R6, R2, R6 ;  /* 0x00000002062c722b */ /* 0x000fe20000000006 */
[----:B------:R-:W-:Y:S02]  /*1340*/  IMAD.MOV.U32 R3, RZ, RZ, 0x3fe00000 ;  /* 0x3fe00000ff037424 */ /* 0x000fe400078e00ff */
[----:B------:R-:W-:-:S03]  /*1350*/  IMAD.MOV.U32 R2, RZ, RZ, RZ ;  /* 0x000000ffff027224 */ /* 0x000fc600078e00ff */
[----:B------:R-:W-:Y:S02]  /*1360*/  LOP3.LUT R3, R3, 0x80000000, R5, 0xb8, !PT ;  /* 0x8000000003037812 */ /* 0x000fe400078eb805 */
[----:B------:R-:W-:-:S04]  /*1370*/  DMUL R6, R44, R26 ;  /* 0x0000001a2c067228 */ /* 0x000fc80000000000 */
[----:B------:R-:W-:-:S04]  /*1380*/  DADD.RZ R2, R2, R4 ;  /* 0x0000000002027229 */ /* 0x000fc8000000c004 */
[----:B------:R-:W-:-:S06]  /*1390*/  DFMA R10, R6, -R8, R26 ;  /* 0x80000008060a722b */ /* 0x000fcc000000001a */
        /* <DEDUP_REMOVED lines=13> */
.L_x_146:
[----:B------:R-:W-:Y:S05]  /*1470*/  BSYNC.RECONVERGENT B3 ;  /* 0x0000000000037941 */ /* 0x000fea0003800200 */
.L_x_145:
[----:B------:R-:W0:Y:S01]  /*1480*/  MUFU.RCP64H R3, R9 ;  /* 0x0000000900037308 */ /* 0x000e220000001800 */
[----:B------:R-:W-:Y:S01]  /*1490*/  IMAD.MOV.U32 R2, RZ, RZ, 0x1 ;  /* 0x00000001ff027424 */ /* 0x000fe200078e00ff */
[----:B------:R-:W-:Y:S01]  /*14a0*/  DMUL R22, R42, R22 ;  /* 0x000000162a167228 */ /* 0x000fe20000000000 */
[----:B------:R-:W-:Y:S01]  /*14b0*/  BSSY.RECONVERGENT B3, `(.L_x_147) ;  /* 0x0000015000037945 */ /* 0x000fe20003800200 */
[----:B------:R-:W-:-:S08]  /*14c0*/  DADD R32, R32, R4 ;  /* 0x0000000020207229 */ /* 0x000fd00000000004 */
[----:B------:R-:W-:Y:S01]  /*14d0*/  FSETP.GEU.AND P2, PT, |R23|, 6.5827683646048100446e-37, PT ;  /* 0x036000001700780b */ /* 0x000fe20003f4e200 */
[----:B0-----:R-:W-:-:S08]  /*14e0*/  DFMA R6, R2, -R8, 1 ;  /* 0x3ff000000206742b */ /* 0x001fd00000000808 */
[----:B------:R-:W-:-:S08]  /*14f0*/  DFMA R6, R6, R6, R6 ;  /* 0x000000060606722b */ /* 0x000fd00000000006 */
[----:B------:R-:W-:-:S08]  /*1500*/  DFMA R6, R2, R6, R2 ;  /* 0x000000060206722b */ /* 0x000fd00000000002 */
[----:B------:R-:W-:-:S08]  /*1510*/  DFMA R2, R6, -R8, 1 ;  /* 0x3ff000000602742b */ /* 0x000fd00000000808 */
[----:B------:R-:W-:-:S08]  /*1520*/  DFMA R10, R6, R2, R6 ;  /* 0x00000002060a722b */ /* 0x000fd00000000006 */
[----:B------:R-:W-:-:S08]  /*1530*/  DMUL R2, R10, R22 ;  /* 0x000000160a027228 */ /* 0x000fd00000000000 */
[----:B------:R-:W-:-:S08]  /*1540*/  DFMA R6, R2, -R8, R22 ;  /* 0x800000080206722b */ /* 0x000fd00000000016 */
        /* <DEDUP_REMOVED lines=11> */
.L_x_148:
[----:B------:R-:W-:Y:S05]  /*1600*/  BSYNC.RECONVERGENT B3 ;  /* 0x0000000000037941 */ /* 0x000fea0003800200 */
.L_x_147:
[----:B------:R-:W0:Y:S01]  /*1610*/  MUFU.RCP64H R5, R9 ;  /* 0x0000000900057308 */ /* 0x000e220000001800 */
[----:B------:R-:W-:Y:S01]  /*1620*/  MOV R4, 0x1 ;  /* 0x0000000100047802 */ /* 0x000fe20000000f00 */
        /* <DEDUP_REMOVED lines=22> */
.L_x_150:
[----:B------:R-:W-:Y:S05]  /*1790*/  BSYNC.RECONVERGENT B3 ;  /* 0x0000000000037941 */ /* 0x000fea0003800200 */
.L_x_149:
[----:B------:R-:W-:-:S11]  /*17a0*/  DADD R36, R36, R4 ;  /* 0x0000000024247229 */ /* 0x000fd60000000004 */
.L_x_128:
[----:B------:R-:W-:Y:S05]  /*17b0*/  BSYNC.RECONVERGENT B1 ;  /* 0x0000000000017941 */ /* 0x000fea0003800200 */
.L_x_127:
[----:B------:R-:W-:-:S05]  /*17c0*/  IADD3 R20, P0, PT, R20, 0x18, RZ ;  /* 0x0000001814147810 */ /* 0x000fca0007f1e0ff */
[----:B------:R-:W-:Y:S01]  /*17d0*/  IMAD.X R21, RZ, RZ, R21, P0 ;  /* 0x000000ffff157224 */ /* 0x000fe200000e0615 */
[----:B------:R-:W-:Y:S07]  /*17e0*/  @P1 BRA `(.L_x_151) ;  /* 0xffffffe800ac1947 */ /* 0x000fee000383ffff */
.L_x_118:
[----:B012---:R-:W-:Y:S05]  /*17f0*/  BSYNC.RECONVERGENT B0 ;  /* 0x0000000000007941 */ /* 0x007fea0003800200 */
.L_x_117:
[----:B------:R-:W0:Y:S01]  /*1800*/  LDCU UR5, c[0x0][0x380] ;  /* 0x00007000ff0577ac */ /* 0x000e220008000800 */
[----:B------:R-:W1:Y:S01]  /*1810*/  LDC.64 R2, c[0x0][0x388] ;  /* 0x0000e200ff027b82 */ /* 0x000e620000000a00 */
[----:B------:R-:W-:Y:S01]  /*1820*/  IMAD R46, R28, 0x3, RZ ;  /* 0x000000031c2e7824 */ /* 0x000fe200078e02ff */
[----:B------:R-:W-:Y:S01]  /*1830*/  BSSY.RECONVERGENT B1, `(.L_x_152) ;  /* 0x000016e000017945 */ /* 0x000fe20003800200 */
[----:B0-----:R-:W-:Y:S02]  /*1840*/  ISETP.GE.AND P0, PT, R0, UR5, PT ;  /* 0x0000000500007c0c */ /* 0x001fe4000bf06270 */
[----:B-1----:R-:W-:-:S11]  /*1850*/  IMAD.WIDE R20, R46, 0x8, R2 ;  /* 0x000000082e147825 */ /* 0x002fd600078e0202 */
[----:B------:R-:W-:Y:S05]  /*1860*/  @P0 BRA `(.L_x_153) ;  /* 0x0000001400a80947 */ /* 0x000fea0003800000 */
[----:B------:R-:W-:Y:S01]  /*1870*/  ISETP.NE.AND P0, PT, R28, R0, PT ;  /* 0x000000001c00720c */ /* 0x000fe20003f05270 */
[----:B------:R-:W-:-:S12]  /*1880*/  BSSY.RECONVERGENT B0, `(.L_x_154) ;  /* 0x0000167000007945 */ /* 0x000fd80003800200 */
[----:B------:R-:W-:Y:S05]  /*1890*/  @!P0 BRA `(.L_x_155) ;  /* 0x0000001400948947 */ /* 0x000fea0003800000 */
[----:B------:R-:W0:Y:S01]  /*18a0*/  LDC.64 R18, c[0x0][0x3a8] ;  /* 0x0000ea00ff127b82 */ /* 0x000e220000000a00 */
[----:B------:R-:W-:Y:S01]  /*18b0*/  IMAD R5, R0, 0x3, RZ ;  /* 0x0000000300057824 */ /* 0x000fe200078e02ff */
[----:B------:R-:W2:Y:S03]  /*18c0*/  LDG.E.64 R30, desc[UR8][R20.64] ;  /* 0x00000008141e7981 */ /* 0x000ea6000c1e1b00 */
[----:B------:R-:W-:Y:S01]  /*18d0*/  IMAD.WIDE.U32 R2, R5, 0x8, R2 ;  /* 0x0000000805027825 */ /* 0x000fe200078e0002 */
[----:B------:R-:W3:Y:S04]  /*18e0*/  LDG.E.64 R28, desc[UR8][R20.64+0x8] ;  /* 0x00000808141c7981 */ /* 0x000ee8000c1e1b00 */
[----:B------:R-:W2:Y:S04]  /*18f0*/  LDG.E.64 R16, desc[UR8][R2.64] ;  /* 0x0000000802107981 */ /* 0x000ea8000c1e1b00 */
[----:B------:R-:W4:Y:S04]  /*1900*/  LDG.E.64 R26, desc[UR8][R20.64+0x10] ;  /* 0x00001008141a7981 */ /* 0x000f28000c1e1b00 */
[----:B------:R-:W3:Y:S04]  /*1910*/  LDG.E.64 R14, desc[UR8][R2.64+0x8] ;  /* 0x00000808020e7981 */ /* 0x000ee8000c1e1b00 */
[----:B------:R-:W4:Y:S04]  /*1920*/  LDG.E.64 R12, desc[UR8][R2.64+0x10] ;  /* 0x00001008020c7981 */ /* 0x000f28000c1e1b00 */
[----:B0-----:R-:W5:Y:S01]  /*1930*/  LDG.E.64 R24, desc[UR8][R18.64] ;  /* 0x0000000812187981 */ /* 0x001f62000c1e1b00 */
[----:B------:R-:W-:Y:S01]  /*1940*/  BSSY.RECONVERGENT B2, `(.L_x_156) ;  /* 0x000000d000027945 */ /* 0x000fe20003800200 */
[----:B--2---:R-:W-:-:S02]  /*1950*/  DADD R6, R16, -R30 ;  /* 0x0000000010067229 */ /* 0x004fc4000000081e */
[----:B-----5:R-:W-:-:S08]  /*1960*/  DMUL R4, R24, 0.5 ;  /* 0x3fe0000018047828 */ /* 0x020fd00000000000 */
[----:B------:R-:W-:Y:S02]  /*1970*/  DSETP.GT.AND P0, PT, R6, R4, PT ;  /* 0x000000040600722a */ /* 0x000fe40003f04000 */
[----:B---3--:R-:W-:Y:S02]  /*1980*/  DADD R4, R14, -R28 ;  /* 0x000000000e047229 */ /* 0x008fe4000000081c */
[----:B----4-:R-:W-:-:S10]  /*1990*/  DADD R38, R12, -R26 ;  /* 0x000000000c267229 */ /* 0x010fd4000000081a */
[----:B------:R-:W-:Y:S05]  /*19a0*/  @P0 BRA `(.L_x_157) ;  /* 0x0000000000140947 */ /* 0x000fea0003800000 */
[----:B------:R-:W-:-:S08]  /*19b0*/  DMUL R2, R24, -0.5 ;  /* 0xbfe0000018027828 */ /* 0x000fd00000000000 */
[----:B------:R-:W-:-:S14]  /*19c0*/  DSETP.GEU.AND P0, PT, R6, R2, PT ;  /* 0x000000020600722a */ /* 0x000fdc0003f0e000 */
[----:B------:R-:W-:Y:S05]  /*19d0*/  @P0 BRA `(.L_x_158) ;  /* 0x00000000000c0947 */ /* 0x000fea0003800000 */
[----:B------:R-:W-:Y:S01]  /*19e0*/  DADD R6, R24, R6 ;  /* 0x0000000018067229 */ /* 0x000fe20000000006 */
[----:B------:R-:W-:Y:S10]  /*19f0*/  BRA `(.L_x_158) ;  /* 0x0000000000047947 */ /* 0x000ff40003800000 */
.L_x_157:
[----:B------:R-:W-:-:S11]  /*1a00*/  DADD R6, -R24, R6 ;  /* 0x0000000018067229 */ /* 0x000fd60000000106 */
.L_x_158:
[----:B------:R-:W-:Y:S05]  /*1a10*/  BSYNC.RECONVERGENT B2 ;  /* 0x0000000000027941 */ /* 0x000fea0003800200 */
.L_x_156:
[----:B------:R-:W2:Y:S01]  /*1a20*/  LDG.E.64 R22, desc[UR8][R18.64+0x8] ;  /* 0x0000080812167981 */ /* 0x000ea2000c1e1b00 */
[----:B------:R-:W-:Y:S01]  /*1a30*/  BSSY.RECONVERGENT B2, `(.L_x_159) ;  /* 0x000000a000027945 */ /* 0x000fe20003800200 */
[----:B--2---:R-:W-:-:S08]  /*1a40*/  DMUL R2, R22, 0.5 ;  /* 0x3fe0000016027828 */ /* 0x004fd00000000000 */
[----:B------:R-:W-:-:S14]  /*1a50*/  DSETP.GT.AND P0, PT, R4, R2, PT ;  /* 0x000000020400722a */ /* 0x000fdc0003f04000 */
[----:B------:R-:W-:Y:S05]  /*1a60*/  @P0 BRA `(.L_x_160) ;  /* 0x0000000000140947 */ /* 0x000fea0003800000 */
[----:B------:R-:W-:-:S08]  /*1a70*/  DMUL R2, R22, -0.5 ;  /* 0xbfe0000016027828 */ /* 0x000fd00000000000 */
[----:B------:R-:W-:-:S14]  /*1a80*/  DSETP.GEU.AND P0, PT, R4, R2, PT ;  /* 0x000000020400722a */ /* 0x000fdc0003f0e000 */
[----:B------:R-:W-:Y:S05]  /*1a90*/  @P0 BRA `(.L_x_161) ;  /* 0x00000000000c0947 */ /* 0x000fea0003800000 */
[----:B------:R-:W-:Y:S01]  /*1aa0*/  DADD R4, R4, R22 ;  /* 0x0000000004047229 */ /* 0x000fe20000000016 */
[----:B------:R-:W-:Y:S10]  /*1ab0*/  BRA `(.L_x_161) ;  /* 0x0000000000047947 */ /* 0x000ff40003800000 */
.L_x_160:
[----:B------:R-:W-:-:S11]  /*1ac0*/  DADD R4, R4, -R22 ;  /* 0x0000000004047229 */ /* 0x000fd60000000816 */
.L_x_161:
[----:B------:R-:W-:Y:S05]  /*1ad0*/  BSYNC.RECONVERGENT B2 ;  /* 0x0000000000027941 */ /* 0x000fea0003800200 */
.L_x_159:
        /* <DEDUP_REMOVED lines=10> */
.L_x_163:
[----:B------:R-:W-:-:S11]  /*1b80*/  DADD R38, R38, -R18 ;  /* 0x0000000026267229 */ /* 0x000fd60000000812 */
.L_x_164:
[----:B------:R-:W-:Y:S05]  /*1b90*/  BSYNC.RECONVERGENT B2 ;  /* 0x0000000000027941 */ /* 0x000fea0003800200 */
.L_x_162:
[----:B------:R-:W-:Y:S01]  /*1ba0*/  DMUL R4, R4, R4 ;  /* 0x0000000404047228 */ /* 0x000fe20000000000 */
[----:B------:R-:W-:Y:S07]  /*1bb0*/  BSSY.RECONVERGENT B2, `(.L_x_165) ;  /* 0x0000020000027945 */ /* 0x000fee0003800200 */
[----:B------:R-:W-:Y:S01]  /*1bc0*/  DFMA R4, R6, R6, R4 ;  /* 0x000000060604722b */ /* 0x000fe20000000004 */
[----:B------:R-:W-:Y:S02]  /*1bd0*/  IMAD.MOV.U32 R6, RZ, RZ, 0x0 ;  /* 0x00000000ff067424 */ /* 0x000fe400078e00ff */
[----:B------:R-:W-:-:S05]  /*1be0*/  IMAD.MOV.U32 R7, RZ, RZ, 0x3fd80000 ;  /* 0x3fd80000ff077424 */ /* 0x000fca00078e00ff */
        /* <DEDUP_REMOVED lines=10> */
[----:B------:R-:W-:Y:S01]  /*1c90*/  IADD3 R11, PT, PT, R5, -0x100000, RZ ;  /* 0xfff00000050b7810 */ /* 0x000fe20007ffe0ff */
[----:B------:R-:W-:-:S05]  /*1ca0*/  IMAD.MOV.U32 R10, RZ, RZ, R4 ;  /* 0x000000ffff0a7224 */ /* 0x000fca00078e0004 */
[----:B------:R-:W-:-:S08]  /*1cb0*/  DFMA R6, R40, -R40, R38 ;  /* 0x800000282806722b */ /* 0x000fd00000000026 */
[----:B------:R-:W-:Y:S01]  /*1cc0*/  DFMA R8, R6, R10, R40 ;  /* 0x0000000a0608722b */ /* 0x000fe20000000028 */
[----:B------:R-:W-:Y:S10]  /*1cd0*/  @!P0 BRA `(.L_x_166) ;  /* 0x0000000000348947 */ /* 0x000ff40003800000 */
[----:B------:R-:W-:Y:S01]  /*1ce0*/  IMAD.MOV.U32 R10, RZ, RZ, R4 ;  /* 0x000000ffff0a7224 */ /* 0x000fe200078e0004 */
[----:B------:R-:W-:Y:S01]  /*1cf0*/  MOV R8, R7 ;  /* 0x0000000700087202 */ /* 0x000fe20000000f00 */
[----:B------:R-:W-:Y:S01]  /*1d00*/  IMAD.MOV.U32 R9, RZ, RZ, R6 ;  /* 0x000000ffff097224 */ /* 0x000fe200078e0006 */
[----:B------:R-:W-:Y:S01]  /*1d10*/  MOV R4, R11 ;  /* 0x0000000b00047202 */ /* 0x000fe20000000f00 */
[----:B------:R-:W-:Y:S01]  /*1d20*/  IMAD.MOV.U32 R5, RZ, RZ, R2 ;  /* 0x000000ffff057224 */ /* 0x000fe200078e0002 */
[----:B------:R-:W-:Y:S01]  /*1d30*/  MOV R11, 0x1d90 ;  /* 0x00001d90000b7802 */ /* 0x000fe20000000f00 */
[----:B------:R-:W-:Y:S02]  /*1d40*/  IMAD.MOV.U32 R7, RZ, RZ, R40 ;  /* 0x000000ffff077224 */ /* 0x000fe400078e0028 */
[----:B------:R-:W-:Y:S02]  /*1d50*/  IMAD.MOV.U32 R6, RZ, RZ, R41 ;  /* 0x000000ffff067224 */ /* 0x000fe400078e0029 */
[----:B------:R-:W-:-:S02]  /*1d60*/  IMAD.MOV.U32 R3, RZ, RZ, R38 ;  /* 0x000000ffff037224 */ /* 0x000fc400078e0026 */
[----:B------:R-:W-:-:S07]  /*1d70*/  IMAD.MOV.U32 R2, RZ, RZ, R39 ;  /* 0x000000ffff027224 */ /* 0x000fce00078e0027 */
[----:B------:R-:W-:Y:S05]  /*1d80*/  CALL.REL.NOINC `($__internal_5_$__cuda_sm20_dsqrt_rn_f64_mediumpath_v1) ;  /* 0x0000002c00e47944 */ /* 0x000fea0003c00000 */
[----:B------:R-:W-:Y:S01]  /*1d90*/  IMAD.MOV.U32 R8, RZ, RZ, R3 ;  /* 0x000000ffff087224 */ /* 0x000fe200078e0003 */
[----:B------:R-:W-:-:S07]  /*1da0*/  MOV R9, R2 ;  /* 0x0000000200097202 */ /* 0x000fce0000000f00 */
.L_x_166:
[----:B------:R-:W-:Y:S05]  /*1db0*/  BSYNC.RECONVERGENT B2 ;  /* 0x0000000000027941 */ /* 0x000fea0003800200 */
.L_x_165:
[----:B------:R-:W0:Y:S02]  /*1dc0*/  LDCU.64 UR6, c[0x0][0x3b0] ;  /* 0x00007600ff0677ac */ /* 0x000e240008000a00 */
[----:B0-----:R-:W-:-:S06]  /*1dd0*/  DSETP.GEU.AND P0, PT, R8, UR6, PT ;  /* 0x0000000608007e2a */ /* 0x001fcc000bf0e000 */
[----:B------:R-:W-:-:S14]  /*1de0*/  DSETP.EQ.OR P0, PT, R38, RZ, P0 ;  /* 0x000000ff2600722a */ /* 0x000fdc0000702400 */
[----:B------:R-:W-:Y:S05]  /*1df0*/  @P0 BRA `(.L_x_155) ;  /* 0x00000010003c0947 */ /* 0x000fea0003800000 */
[----:B------:R-:W0:Y:S01]  /*1e00*/  MUFU.RCP64H R3, R9 ;  /* 0x0000000900037308 */ /* 0x000e220000001800 */
[----:B------:R-:W-:Y:S01]  /*1e10*/  IMAD.MOV.U32 R2, RZ, RZ, 0x1 ;  /* 0x00000001ff027424 */ /* 0x000fe200078e00ff */
[----:B------:R-:W1:Y:S01]  /*1e20*/  LDCU.64 UR6, c[0x0][0x398] ;  /* 0x00007300ff0677ac */ /* 0x000e620008000a00 */
[----:B------:R-:W2:Y:S01]  /*1e30*/  LDC R6, c[0x0][0x39c] ;  /* 0x0000e700ff067b82 */ /* 0x000ea20000000800 */
[----:B------:R-:W-:Y:S03]  /*1e40*/  BSSY.RECONVERGENT B3, `(.L_x_167) ;  /* 0x0000016000037945 */ /* 0x000fe60003800200 */
[----:B0-----:R-:W-:-:S08]  /*1e50*/  DFMA R4, R2, -R8, 1 ;  /* 0x3ff000000204742b */ /* 0x001fd00000000808 */
[----:B------:R-:W-:Y:S01]  /*1e60*/  DFMA R4, R4, R4, R4 ;  /* 0x000000040404722b */ /* 0x000fe20000000004 */
[----:B--2---:R-:W-:-:S07]  /*1e70*/  FSETP.GEU.AND P1, PT, |R6|, 6.5827683646048100446e-37, PT ;  /* 0x036000000600780b */ /* 0x004fce0003f2e200 */
[----:B------:R-:W-:-:S08]  /*1e80*/  DFMA R4, R2, R4, R2 ;  /* 0x000000040204722b */ /* 0x000fd00000000002 */
[----:B------:R-:W-:-:S08]  /*1e90*/  DFMA R2, R4, -R8, 1 ;  /* 0x3ff000000402742b */ /* 0x000fd00000000808 */
[----:B------:R-:W-:-:S08]  /*1ea0*/  DFMA R2, R4, R2, R4 ;  /* 0x000000020402722b */ /* 0x000fd00000000004 */
[----:B-1----:R-:W-:-:S08]  /*1eb0*/  DMUL R40, R2, UR6 ;  /* 0x0000000602287c28 */ /* 0x002fd00008000000 */
        /* <DEDUP_REMOVED lines=14> */
.L_x_168:
[----:B------:R-:W-:Y:S05]  /*1fa0*/  BSYNC.RECONVERGENT B3 ;  /* 0x0000000000037941 */ /* 0x000fea0003800200 */
.L_x_167:
[----:B------:R-:W-:Y:S01]  /*1fb0*/  DADD R2, -RZ, |R40| ;  /* 0x00000000ff027229 */ /* 0x000fe20000000528 */
[----:B------:R-:W-:Y:S01]  /*1fc0*/  BSSY.RECONVERGENT B2, `(.L_x_169) ;  /* 0x0000005000027945 */ /* 0x000fe20003800200 */
[----:B------:R-:W-:-:S08]  /*1fd0*/  MOV R4, 0x40280000 ;  /* 0x4028000000047802 */ /* 0x000fd00000000f00 */
[----:B------:R-:W-:Y:S01]  /*1fe0*/  IMAD.MOV.U32 R5, RZ, RZ, R2 ;  /* 0x000000ffff057224 */ /* 0x000fe200078e0002 */
[----:B------:R-:W-:-:S07]  /*1ff0*/  MOV R2, 0x2010 ;  /* 0x0000201000027802 */ /* 0x000fce0000000f00 */
[----:B------:R-:W-:Y:S05]  /*2000*/  CALL.REL.NOINC `($_Z15calculateForcesiPdS_ddS_d$__internal_accurate_pow) ;  /* 0x0000003000187944 */ /* 0x000fea0003c00000 */
[----:B------:R-:W-:Y:S05]  /*2010*/  BSYNC.RECONVERGENT B2 ;  /* 0x0000000000027941 */ /* 0x000fea0003800200 */
.L_x_169:
[C---:B------:R-:W-:Y:S01]  /*2020*/  DADD R6, R40.reuse, 12 ;  /* 0x4028000028067429 */ /* 0x040fe20000000000 */
[----:B------:R-:W-:Y:S01]  /*2030*/  BSSY.RECONVERGENT B2, `(.L_x_170) ;  /* 0x0000010000027945 */ /* 0x000fe20003800200 */
[----:B------:R-:W-:Y:S01]  /*2040*/  DSETP.NEU.AND P0, PT, R40, RZ, PT ;  /* 0x000000ff2800722a */ /* 0x000fe20003f0d000 */
[----:B------:R-:W-:Y:S02]  /*2050*/  IMAD.MOV.U32 R38, RZ, RZ, R4 ;  /* 0x000000ffff267224 */ /* 0x000fe400078e0004 */
[----:B------:R-:W-:-:S05]  /*2060*/  IMAD.MOV.U32 R39, RZ, RZ, R3 ;  /* 0x000000ffff277224 */ /* 0x000fca00078e0003 */
[----:B------:R-:W-:-:S04]  /*2070*/  LOP3.LUT R6, R7, 0x7ff00000, RZ, 0xc0, !PT ;  /* 0x7ff0000007067812 */ /* 0x000fc800078ec0ff */
[----:B------:R-:W-:Y:S02]  /*2080*/  ISETP.NE.AND P1, PT, R6, 0x7ff00000, PT ;  /* 0x7ff000000600780c */ /* 0x000fe40003f25270 */
[----:B------:R-:W-:-:S11]  /*2090*/  @!P0 CS2R R38, SRZ ;  /* 0x0000000000268805 */ /* 0x000fd6000001ff00 */
[----:B------:R-:W-:Y:S05]  /*20a0*/  @P1 BRA `(.L_x_171) ;  /* 0x0000000000201947 */ /* 0x000fea0003800000 */
[----:B------:R-:W-:-:S14]  /*20b0*/  DSETP.NAN.AND P1, PT, R40, R40, PT ;  /* 0x000000282800722a */ /* 0x000fdc0003f28000 */
[----:B------:R-:W-:Y:S05]  /*20c0*/  @P1 BRA `(.L_x_172) ;  /* 0x0000000000141947 */ /* 0x000fea0003800000 */
[----:B------:R-:W-:-:S14]  /*20d0*/  DSETP.NEU.AND P1, PT, |R40|, +INF , PT ;  /* 0x7ff000002800742a */ /* 0x000fdc0003f2d200 */
[----:B------:R-:W-:Y:S05]  /*20e0*/  @P1 BRA `(.L_x_171) ;  /* 0x0000000000101947 */ /* 0x000fea0003800000 */
[----:B------:R-:W-:Y:S01]  /*20f0*/  MOV R38, 0x0 ;  /* 0x0000000000267802 */ /* 0x000fe20000000f00 */
[----:B------:R-:W-:Y:S01]  /*2100*/  IMAD.MOV.U32 R39, RZ, RZ, 0x7ff00000 ;  /* 0x7ff00000ff277424 */ /* 0x000fe200078e00ff */
[----:B------:R-:W-:Y:S06]  /*2110*/  BRA `(.L_x_171) ;  /* 0x0000000000047947 */ /* 0x000fec0003800000 */
.L_x_172:
[----:B------:R-:W-:-:S11]  /*2120*/  DADD R38, R40, 12 ;  /* 0x4028000028267429 */ /* 0x000fd60000000000 */
.L_x_171:
[----:B------:R-:W-:Y:S05]  /*2130*/  BSYNC.RECONVERGENT B2 ;  /* 0x0000000000027941 */ /* 0x000fea0003800200 */
.L_x_170:
[----:B------:R-:W-:Y:S01]  /*2140*/  DADD R2, -RZ, |R40| ;  /* 0x00000000ff027229 */ /* 0x000fe20000000528 */
[----:B------:R-:W-:Y:S01]  /*2150*/  BSSY.RECONVERGENT B2, `(.L_x_173) ;  /* 0x0000005000027945 */ /* 0x000fe20003800200 */
[----:B------:R-:W-:-:S08]  /*2160*/  IMAD.MOV.U32 R4, RZ, RZ, 0x40180000 ;  /* 0x40180000ff047424 */ /* 0x000fd000078e00ff */
[----:B------:R-:W-:Y:S01]  /*2170*/  IMAD.MOV.U32 R5, RZ, RZ, R2 ;  /* 0x000000ffff057224 */ /* 0x000fe200078e0002 */
[----:B------:R-:W-:-:S07]  /*2180*/  MOV R2, 0x21a0 ;  /* 0x000021a000027802 */ /* 0x000fce0000000f00 */
[----:B------:R-:W-:Y:S05]  /*2190*/  CALL.REL.NOINC `($_Z15calculateForcesiPdS_ddS_d$__internal_accurate_pow) ;  /* 0x0000002c00b47944 */ /* 0x000fea0003c00000 */
[----:B------:R-:W-:Y:S05]  /*21a0*/  BSYNC.RECONVERGENT B2 ;  /* 0x0000000000027941 */ /* 0x000fea0003800200 */
.L_x_173:
[----:B------:R-:W-:Y:S01]  /*21b0*/  DADD R6, R40, 6 ;  /* 0x4018000028067429 */ /* 0x000fe20000000000 */
[----:B------:R-:W-:Y:S01]  /*21c0*/  BSSY.RECONVERGENT B2, `(.L_x_174) ;  /* 0x000000e000027945 */ /* 0x000fe20003800200 */
[----:B------:R-:W-:Y:S02]  /*21d0*/  MOV R2, R4 ;  /* 0x0000000400027202 */ /* 0x000fe40000000f00 */
[----:B------:R-:W-:-:S06]  /*21e0*/  @!P0 CS2R R2, SRZ ;  /* 0x0000000000028805 */ /* 0x000fcc000001ff00 */
[----:B------:R-:W-:-:S04]  /*21f0*/  LOP3.LUT R6, R7, 0x7ff00000, RZ, 0xc0, !PT ;  /* 0x7ff0000007067812 */ /* 0x000fc800078ec0ff */
[----:B------:R-:W-:-:S13]  /*2200*/  ISETP.NE.AND P1, PT, R6, 0x7ff00000, PT ;  /* 0x7ff000000600780c */ /* 0x000fda0003f25270 */
[----:B------:R-:W-:Y:S05]  /*2210*/  @P1 BRA `(.L_x_175) ;  /* 0x0000000000201947 */ /* 0x000fea0003800000 */
[----:B------:R-:W-:-:S14]  /*2220*/  DSETP.NAN.AND P0, PT, R40, R40, PT ;  /* 0x000000282800722a */ /* 0x000fdc0003f08000 */
[----:B------:R-:W-:Y:S05]  /*2230*/  @P0 BRA `(.L_x_176) ;  /* 0x0000000000140947 */ /* 0x000fea0003800000 */
[----:B------:R-:W-:-:S14]  /*2240*/  DSETP.NEU.AND P0, PT, |R40|, +INF , PT ;  /* 0x7ff000002800742a */ /* 0x000fdc0003f0d200 */
[----:B------:R-:W-:Y:S05]  /*2250*/  @P0 BRA `(.L_x_175) ;  /* 0x0000000000100947 */ /* 0x000fea0003800000 */
[----:B------:R-:W-:Y:S02]  /*2260*/  IMAD.MOV.U32 R2, RZ, RZ, 0x0 ;  /* 0x00000000ff027424 */ /* 0x000fe400078e00ff */
[----:B------:R-:W-:Y:S01]  /*2270*/  IMAD.MOV.U32 R3, RZ, RZ, 0x7ff00000 ;  /* 0x7ff00000ff037424 */ /* 0x000fe200078e00ff */
[----:B------:R-:W-:Y:S06]  /*2280*/  BRA `(.L_x_175) ;  /* 0x0000000000047947 */ /* 0x000fec0003800000 */
.L_x_176:
[----:B------:R-:W-:-:S11]  /*2290*/  DADD R2, R40, 6 ;  /* 0x4018000028027429 */ /* 0x000fd60000000000 */
.L_x_175:
[----:B------:R-:W-:Y:S05]  /*22a0*/  BSYNC.RECONVERGENT B2 ;  /* 0x0000000000027941 */ /* 0x000fea0003800200 */
.L_x_174:
[----:B------:R-:W0:Y:S01]  /*22b0*/  MUFU.RCP64H R5, R9 ;  /* 0x0000000900057308 */ /* 0x000e220000001800 */
[----:B------:R-:W-:Y:S01]  /*22c0*/  IMAD.MOV.U32 R4, RZ, RZ, 0x1 ;  /* 0x00000001ff047424 */ /* 0x000fe200078e00ff */
[----:B------:R-:W1:Y:S01]  /*22d0*/  LDC.64 R6, c[0x0][0x3a0] ;  /* 0x0000e800ff067b82 */ /* 0x000e620000000a00 */
[----:B------:R-:W-:Y:S01]  /*22e0*/  DADD R38, R38, R38 ;  /* 0x0000000026267229 */ /* 0x000fe20000000026 */
[----:B------:R-:W-:Y:S01]  /*22f0*/  BSSY.RECONVERGENT B3, `(.L_x_177) ;  /* 0x0000019000037945 */ /* 0x000fe20003800200 */
[----:B------:R-:W-:-:S06]  /*2300*/  DSETP.NEU.AND P0, PT, R40, 1, PT ;  /* 0x3ff000002800742a */ /* 0x000fcc0003f0d000 */
[----:B------:R-:W-:Y:S02]  /*2310*/  DADD R2, R38, -R2 ;  /* 0x0000000026027229 */ /* 0x000fe40000000802 */
[----:B0-----:R-:W-:-:S08]  /*2320*/  DFMA R10, R4, -R8, 1 ;  /* 0x3ff00000040a742b */ /* 0x001fd00000000808 */
[----:B------:R-:W-:Y:S02]  /*2330*/  FSEL R38, R2, RZ, P0 ;  /* 0x000000ff02267208 */ /* 0x000fe40000000000 */
[----:B------:R-:W-:Y:S01]  /*2340*/  FSEL R39, R3, 1.875, P0 ;  /* 0x3ff0000003277808 */ /* 0x000fe20000000000 */
[----:B------:R-:W-:Y:S02]  /*2350*/  DFMA R10, R10, R10, R10 ;  /* 0x0000000a0a0a722b */ /* 0x000fe4000000000a */
[----:B-1----:R-:W-:-:S06]  /*2360*/  DMUL R6, R6, 24 ;  /* 0x4038000006067828 */ /* 0x002fcc0000000000 */
[----:B------:R-:W-:-:S04]  /*2370*/  DFMA R10, R4, R10, R4 ;  /* 0x0000000a040a722b */ /* 0x000fc80000000004 */
[----:B------:R-:W-:-:S04]  /*2380*/  FSETP.GEU.AND P2, PT, |R7|, 6.5827683646048100446e-37, PT ;  /* 0x036000000700780b */ /* 0x000fc80003f4e200 */
        /* <DEDUP_REMOVED lines=14> */
[----:B------:R-:W-:-:S07]  /*2470*/  MOV R5, R3 ;  /* 0x0000000300057202 */ /* 0x000fce0000000f00 */
.L_x_178:
[----:B------:R-:W-:Y:S05]  /*2480*/  BSYNC.RECONVERGENT B3 ;  /* 0x0000000000037941 */ /* 0x000fea0003800200 */
.L_x_177:
[----:B------:R-:W0:Y:S01]  /*2490*/  MUFU.RCP64H R3, R25 ;  /* 0x0000001900037308 */ /* 0x000e220000001800 */
[----:B------:R-:W-:Y:S01]  /*24a0*/  IMAD.MOV.U32 R2, RZ, RZ, 0x1 ;  /* 0x00000001ff027424 */ /* 0x000fe200078e00ff */
[----:B------:R-:W-:Y:S01]  /*24b0*/  DADD R16, -R16, R30 ;  /* 0x0000000010107229 */ /* 0x000fe2000000011e */
[----:B------:R-:W-:Y:S01]  /*24c0*/  BSSY.RECONVERGENT B3, `(.L_x_179) ;  /* 0x0000016000037945 */ /* 0x000fe20003800200 */
[----:B------:R-:W-:Y:S02]  /*24d0*/  DADD R14, -R14, R28 ;  /* 0x000000000e0e7229 */ /* 0x000fe4000000011c */
[----:B------:R-:W-:-:S06]  /*24e0*/  DMUL R38, R4, R38 ;  /* 0x0000002604267228 */ /* 0x000fcc0000000000 */
        /* <DEDUP_REMOVED lines=19> */
.L_x_180:
[----:B------:R-:W-:Y:S05]  /*2620*/  BSYNC.RECONVERGENT B3 ;  /* 0x0000000000037941 */ /* 0x000fea0003800200 */
.L_x_179:
[----:B------:R-:W0:Y:S01]  /*2630*/  MUFU.RCP64H R5, R23 ;  /* 0x0000001700057308 */ /* 0x000e220000001800 */
[----:B------:R-:W-:Y:S01]  /*2640*/  IMAD.MOV.U32 R4, RZ, RZ, 0x1 ;  /* 0x00000001ff047424 */ /* 0x000fe200078e00ff */
[----:B------:R-:W-:Y:S01]  /*2650*/  FSETP.GEU.AND P1, PT, |R15|, 6.5827683646048100446e-37, PT ;  /* 0x036000000f00780b */ /* 0x000fe20003f2e200 */
[----:B------:R-:W-:Y:S01]  /*2660*/  BSSY.RECONVERGENT B3, `(.L_x_181) ;  /* 0x000001a000037945 */ /* 0x000fe20003800200 */
[----:B------:R-:W-:-:S03]  /*2670*/  DADD R12, -R12, R26 ;  /* 0x000000000c0c7229 */ /* 0x000fc6000000011a */
[----:B0-----:R-:W-:-:S08]  /*2680*/  DFMA R6, -R22, R4, 1 ;  /* 0x3ff000001606742b */ /* 0x001fd00000000104 */
[----:B------:R-:W-:-:S08]  /*2690*/  DFMA R6, R6, R6, R6 ;  /* 0x000000060606722b */ /* 0x000fd00000000006 */
[----:B------:R-:W-:-:S08]  /*26a0*/  DFMA R6, R4, R6, R4 ;  /* 0x000000060406722b */ /* 0x000fd00000000004 */
[----:B------:R-:W-:-:S08]  /*26b0*/  DFMA R4, -R22, R6, 1 ;  /* 0x3ff000001604742b */ /* 0x000fd00000000106 */
[----:B------:R-:W-:Y:S01]  /*26c0*/  DFMA R6, R6, R4, R6 ;  /* 0x000000040606722b */ /* 0x000fe20000000006 */
[----:B------:R-:W-:Y:S01]  /*26d0*/  MOV R5, 0x3fe00000 ;  /* 0x3fe0000000057802 */ /* 0x000fe20000000f00 */
[----:B------:R-:W-:-:S03]  /*26e0*/  IMAD.MOV.U32 R4, RZ, RZ, RZ ;  /* 0x000000ffff047224 */ /* 0x000fc600078e00ff */
[----:B------:R-:W-:-:S03]  /*26f0*/  LOP3.LUT R5, R5, 0x80000000, R3, 0xb8, !PT ;  /* 0x8000000005057812 */ /* 0x000fc600078eb803 */
[----:B------:R-:W-:-:S03]  /*2700*/  DMUL R10, R14, R6 ;  /* 0x000000060e0a7228 */ /* 0x000fc60000000000 */
[----:B------:R-:W-:-:S05]  /*2710*/  DADD.RZ R2, R4, R2 ;  /* 0x0000000004027229 */ /* 0x000fca000000c002 */
[----:B------:R-:W-:-:S05]  /*2720*/  DFMA R28, -R22, R10, R14 ;  /* 0x0000000a161c722b */ /* 0x000fca000000010e */
[----:B------:R-:W0:Y:S03]  /*2730*/  FRND.F64.TRUNC R2, R2 ;  /* 0x0000000200027313 */ /* 0x000e26000030d800 */
        /* <DEDUP_REMOVED lines=12> */
.L_x_182:
[----:B------:R-:W-:Y:S05]  /*2800*/  BSYNC.RECONVERGENT B3 ;  /* 0x0000000000037941 */ /* 0x000fea0003800200 */
.L_x_181:
        /* <DEDUP_REMOVED lines=28> */
.L_x_184:
[----:B------:R-:W-:Y:S05]  /*29d0*/  BSYNC.RECONVERGENT B3 ;  /* 0x0000000000037941 */ /* 0x000fea0003800200 */
.L_x_183:
        /* <DEDUP_REMOVED lines=10> */
[----:B------:R-:W-:Y:S01]  /*2a80*/  MOV R3, 0x3fe00000 ;  /* 0x3fe0000000037802 */ /* 0x000fe20000000f00 */
[----:B------:R-:W-:-:S03]  /*2a90*/  IMAD.MOV.U32 R2, RZ, RZ, RZ ;  /* 0x000000ffff027224 */ /* 0x000fc600078e00ff */
[----:B------:R-:W-:-:S03]  /*2aa0*/  LOP3.LUT R3, R3, 0x80000000, R5, 0xb8, !PT ;  /* 0x8000000003037812 */ /* 0x000fc600078eb805 */
[----:B------:R-:W-:-:S03]  /*2ab0*/  DMUL R6, R22, R16 ;  /* 0x0000001016067228 */ /* 0x000fc60000000000 */
[----:B------:R-:W-:-:S05]  /*2ac0*/  DADD.RZ R2, R2, R4 ;  /* 0x0000000002027229 */ /* 0x000fca000000c004 */
[----:B------:R-:W-:-:S05]  /*2ad0*/  DFMA R10, R6, -R8, R16 ;  /* 0x80000008060a722b */ /* 0x000fca0000000010 */
        /* <DEDUP_REMOVED lines=13> */
.L_x_186:
[----:B------:R-:W-:Y:S05]  /*2bb0*/  BSYNC.RECONVERGENT B3 ;  /* 0x0000000000037941 */ /* 0x000fea0003800200 */
.L_x_185:
        /* <DEDUP_REMOVED lines=24> */
.L_x_188:
[----:B------:R-:W-:Y:S05]  /*2d40*/  BSYNC.RECONVERGENT B3 ;  /* 0x0000000000037941 */ /* 0x000fea0003800200 */
.L_x_187:
        /* <DEDUP_REMOVED lines=24> */
.L_x_190:
[----:B------:R-:W-:Y:S05]  /*2ed0*/  BSYNC.RECONVERGENT B3 ;  /* 0x0000000000037941 */ /* 0x000fea0003800200 */
.L_x_189:
[----:B------:R-:W-:-:S11]  /*2ee0*/  DADD R36, R36, R4 ;  /* 0x0000000024247229 */ /* 0x000fd60000000004 */
.L_x_155:
[----:B------:R-:W-:Y:S05]  /*2ef0*/  BSYNC.RECONVERGENT B0 ;  /* 0x0000000000007941 */ /* 0x000fea0003800200 */
.L_x_154:
[----:B------:R-:W-:-:S07]  /*2f00*/  VIADD R0, R0, 0x1 ;  /* 0x0000000100007836 */ /* 0x000fce0000000000 */
.L_x_153:
[----:B------:R-:W-:Y:S05]  /*2f10*/  BSYNC.RECONVERGENT B1 ;  /* 0x0000000000017941 */ /* 0x000fea0003800200 */
.L_x_152:
[----:B------:R-:W0:Y:S01]  /*2f20*/  LDCU UR5, c[0x0][0x380] ;  /* 0x00007000ff0577ac */ /* 0x000e220008000800 */
[----:B------:R-:W-:Y:S01]  /*2f30*/  BSSY.RECONVERGENT B0, `(.L_x_191) ;  /* 0x0000172000007945 */ /* 0x000fe20003800200 */
[----:B------:R-:W1:Y:S01]  /*2f40*/  LDCU.64 UR10, c[0x0][0x3b0] ;  /* 0x00007600ff0a77ac */ /* 0x000e620008000a00 */
[----:B------:R-:W2:Y:S01]  /*2f50*/  LDCU.64 UR12, c[0x0][0x398] ;  /* 0x00007300ff0c77ac */ /* 0x000ea20008000a00 */
[----:B0-----:R-:W-:-:S13]  /*2f60*/  ISETP.GE.AND P0, PT, R0, UR5, PT ;  /* 0x0000000500007c0c */ /* 0x001fda000bf06270 */
[----:B-12---:R-:W-:Y:S05]  /*2f70*/  @P0 BRA `(.L_x_192) ;  /* 0x0000001400b40947 */ /* 0x006fea0003800000 */
[----:B------:R-:W0:Y:S01]  /*2f80*/  LDC.64 R4, c[0x0][0x3a8] ;  /* 0x0000ea00ff047b82 */ /* 0x000e220000000a00 */
[----:B------:R1:W5:Y:S04]  /*2f90*/  LDG.E.64 R24, desc[UR8][R20.64] ;  /* 0x0000000814187981 */ /* 0x000368000c1e1b00 */
[----:B------:R1:W5:Y:S03]  /*2fa0*/  LDG.E.64 R22, desc[UR8][R20.64+0x8] ;  /* 0x0000080814167981 */ /* 0x000366000c1e1b00 */
[----:B------:R-:W2:Y:S01]  /*2fb0*/  LDC.64 R2, c[0x0][0x388] ;  /* 0x0000e200ff027b82 */ /* 0x000ea20000000a00 */
[----:B------:R-:W5:Y:S07]  /*2fc0*/  LDG.E.64 R20, desc[UR8][R20.64+0x10] ;  /* 0x0000100814147981 */ /* 0x000f6e000c1e1b00 */
[----:B------:R-:W3:Y:S01]  /*2fd0*/  LDC.64 R18, c[0x0][0x3a0] ;  /* 0x0000e800ff127b82 */ /* 0x000ee20000000a00 */
[----:B0-----:R-:W4:Y:S04]  /*2fe0*/  LDG.E.64 R30, desc[UR8][R4.64] ;  /* 0x00000008041e7981 */ /* 0x001f28000c1e1b00 */
[----:B------:R-:W4:Y:S04]  /*2ff0*/  LDG.E.64 R28, desc[UR8][R4.64+0x8] ;  /* 0x00000808041c7981 */ /* 0x000f28000c1e1b00 */
[----:B------:R-:W4:Y:S01]  /*3000*/  LDG.E.64 R26, desc[UR8][R4.64+0x10] ;  /* 0x00001008041a7981 */ /* 0x000f22000c1e1b00 */
[----:B------:R-:W-:-:S04]  /*3010*/  IMAD R7, R0, 0x3, RZ ;  /* 0x0000000300077824 */ /* 0x000fc800078e02ff */
[----:B--2---:R-:W-:Y:S01]  /*3020*/  IMAD.WIDE.U32 R2, R7, 0x8, R2 ;  /* 0x0000000807027825 */ /* 0x004fe200078e0002 */
[----:B---3--:R-:W-:Y:S02]  /*3030*/  DMUL R18, R18, 24 ;  /* 0x4038000012127828 */ /* 0x008fe40000000000 */
[----:B------:R-:W-:Y:S01]  /*3040*/  IADD3 R38, P0, PT, R2, 0x10, RZ ;  /* 0x0000001002267810 */ /* 0x000fe20007f1e0ff */
[----:B------:R-:W-:-:S03]  /*3050*/  VIADD R0, R0, -UR5 ;  /* 0x8000000500007c36 */ /* 0x000fc60008000000 */
[----:B------:R-:W-:Y:S01]  /*3060*/  IADD3.X R39, PT, PT, RZ, R3, RZ, P0, !PT ;  /* 0x00000003ff277210 */ /* 0x000fe200007fe4ff */
[----:B----4-:R-:W-:Y:S02]  /*3070*/  DMUL R16, R30, 0.5 ;  /* 0x3fe000001e107828 */ /* 0x010fe40000000000 */
[----:B------:R-:W-:Y:S02]  /*3080*/  DMUL R14, R28, 0.5 ;  /* 0x3fe000001c0e7828 */ /* 0x000fe40000000000 */
[----:B-1----:R-:W-:-:S11]  /*3090*/  DMUL R12, R26, 0.5 ;  /* 0x3fe000001a0c7828 */ /* 0x002fd60000000000 */
.L_x_230:
[----:B------:R-:W2:Y:S04]  /*30a0*/  LDG.E.64 R40, desc[UR8][R38.64+-0x10] ;  /* 0xfffff00826287981 */ /* 0x000ea8000c1e1b00 */
[----:B------:R-:W3:Y:S04]  /*30b0*/  LDG.E.64 R42, desc[UR8][R38.64+-0x8] ;  /* 0xfffff808262a7981 */ /* 0x000ee8000c1e1b00 */
[----:B------:R-:W4:Y:S01]  /*30c0*/  LDG.E.64 R44, desc[UR8][R38.64] ;  /* 0x00000008262c7981 */ /* 0x000f22000c1e1b00 */
[----:B------:R-:W-:Y:S01]  /*30d0*/  VIADD R0, R0, 0x1 ;  /* 0x0000000100007836 */ /* 0x000fe20000000000 */
[----:B------:R-:W-:Y:S04]  /*30e0*/  BSSY.RECONVERGENT B1, `(.L_x_193) ;  /* 0x000000d000017945 */ /* 0x000fe80003800200 */
[----:B------:R-:W-:Y:S01]  /*30f0*/  ISETP.NE.AND P1, PT, R0, RZ, PT ;  /* 0x000000ff0000720c */ /* 0x000fe20003f25270 */
[----:B--2--5:R-:W-:-:S02]  /*3100*/  DADD R2, -R24, R40 ;  /* 0x0000000018027229 */ /* 0x024fc40000000128 */
[----:B---3--:R-:W-:-:S06]  /*3110*/  DADD R4, -R22, R42 ;  /* 0x0000000016047229 */ /* 0x008fcc000000012a */
[----:B------:R-:W-:Y:S02]  /*3120*/  DSETP.GT.AND P0, PT, R2, R16, PT ;  /* 0x000000100200722a */ /* 0x000fe40003f04000 */
[----:B----4-:R-:W-:-:S12]  /*3130*/  DADD R48, -R20, R44 ;  /* 0x0000000014307229 */ /* 0x010fd8000000012c */
[----:B------:R-:W-:Y:S05]  /*3140*/  @P0 BRA `(.L_x_194) ;  /* 0x0000000000140947 */ /* 0x000fea0003800000 */
[----:B------:R-:W-:-:S08]  /*3150*/  DMUL R6, R30, -0.5 ;  /* 0xbfe000001e067828 */ /* 0x000fd00000000000 */
[----:B------:R-:W-:-:S14]  /*3160*/  DSETP.GEU.AND P0, PT, R2, R6, PT ;  /* 0x000000060200722a */ /* 0x000fdc0003f0e000 */
[----:B------:R-:W-:Y:S05]  /*3170*/  @P0 BRA `(.L_x_195) ;  /* 0x00000000000c0947 */ /* 0x000fea0003800000 */
[----:B------:R-:W-:Y:S01]  /*3180*/  DADD R2, R30, R2 ;  /* 0x000000001e027229 */ /* 0x000fe20000000002 */
[----:B------:R-:W-:Y:S10]  /*3190*/  BRA `(.L_x_195) ;  /* 0x0000000000047947 */ /* 0x000ff40003800000 */
.L_x_194:
[----:B------:R-:W-:-:S11]  /*31a0*/  DADD R2, -R30, R2 ;  /* 0x000000001e027229 */ /* 0x000fd60000000102 */
.L_x_195:
[----:B------:R-:W-:Y:S05]  /*31b0*/  BSYNC.RECONVERGENT B1 ;  /* 0x0000000000017941 */ /* 0x000fea0003800200 */
.L_x_193:
[----:B------:R-:W-:Y:S01]  /*31c0*/  DSETP.GT.AND P0, PT, R4, R14, PT ;  /* 0x0000000e0400722a */ /* 0x000fe20003f04000 */
[----:B------:R-:W-:-:S13]  /*31d0*/  BSSY.RECONVERGENT B1, `(.L_x_196) ;  /* 0x0000008000017945 */ /* 0x000fda0003800200 */
[----:B------:R-:W-:Y:S05]  /*31e0*/  @P0 BRA `(.L_x_197) ;  /* 0x0000000000140947 */ /* 0x000fea0003800000 */
[----:B------:R-:W-:-:S08]  /*31f0*/  DMUL R6, R28, -0.5 ;  /* 0xbfe000001c067828 */ /* 0x000fd00000000000 */
[----:B------:R-:W-:-:S14]  /*3200*/  DSETP.GEU.AND P0, PT, R4, R6, PT ;  /* 0x000000060400722a */ /* 0x000fdc0003f0e000 */
[----:B------:R-:W-:Y:S05]  /*3210*/  @P0 BRA `(.L_x_198) ;  /* 0x00000000000c0947 */ /* 0x000fea0003800000 */
[----:B------:R-:W-:Y:S01]  /*3220*/  DADD R4, R28, R4 ;  /* 0x000000001c047229 */ /* 0x000fe20000000004 */
[----:B------:R-:W-:Y:S10]  /*3230*/  BRA `(.L_x_198) ;  /* 0x0000000000047947 */ /* 0x000ff40003800000 */
.L_x_197:
[----:B------:R-:W-:-:S11]  /*3240*/  DADD R4, -R28, R4 ;  /* 0x000000001c047229 */ /* 0x000fd60000000104 */
.L_x_198:
[----:B------:R-:W-:Y:S05]  /*3250*/  BSYNC.RECONVERGENT B1 ;  /* 0x0000000000017941 */ /* 0x000fea0003800200 */
.L_x_196:
        /* <DEDUP_REMOVED lines=8> */
.L_x_200:
[----:B------:R-:W-:-:S11]  /*32e0*/  DADD R48, -R26, R48 ;  /* 0x000000001a307229 */ /* 0x000fd60000000130 */
.L_x_201:
[----:B------:R-:W-:Y:S05]  /*32f0*/  BSYNC.RECONVERGENT B1 ;  /* 0x0000000000017941 */ /* 0x000fea0003800200 */
.L_x_199:
[----:B------:R-:W-:Y:S01]  /*3300*/  DMUL R4, R4, R4 ;  /* 0x0000000404047228 */ /* 0x000fe20000000000 */
[----:B------:R-:W-:Y:S01]  /*3310*/  MOV R6, 0x0 ;  /* 0x0000000000067802 */ /* 0x000fe20000000f00 */
[----:B------:R-:W-:Y:S01]  /*3320*/  IMAD.MOV.U32 R7, RZ, RZ, 0x3fd80000 ;  /* 0x3fd80000ff077424 */ /* 0x000fe200078e00ff */
[----:B------:R-:W-:Y:S05]  /*3330*/  BSSY.RECONVERGENT B1, `(.L_x_202) ;  /* 0x000001e000017945 */ /* 0x000fea0003800200 */
        /* <DEDUP_REMOVED lines=16> */
[----:B------:R-:W-:Y:S01]  /*3440*/  MOV R10, R4 ;  /* 0x00000004000a7202 */ /* 0x000fe20000000f00 */
[----:B------:R-:W-:Y:S01]  /*3450*/  IMAD.MOV.U32 R9, RZ, RZ, R6 ;  /* 0x000000ffff097224 */ /* 0x000fe200078e0006 */
[----:B------:R-:W-:Y:S01]  /*3460*/  MOV R6, R51 ;  /* 0x0000003300067202 */ /* 0x000fe20000000f00 */
[----:B------:R-:W-:Y:S02]  /*3470*/  IMAD.MOV.U32 R8, RZ, RZ, R7 ;  /* 0x000000ffff087224 */ /* 0x000fe400078e0007 */
[----:B------:R-:W-:Y:S01]  /*3480*/  IMAD.MOV.U32 R5, RZ, RZ, R2 ;  /* 0x000000ffff057224 */ /* 0x000fe200078e0002 */
[----:B------:R-:W-:Y:S01]  /*3490*/  MOV R2, R49 ;  /* 0x0000003100027202 */ /* 0x000fe20000000f00 */
[----:B------:R-:W-:Y:S01]  /*34a0*/  IMAD.MOV.U32 R4, RZ, RZ, R11 ;  /* 0x000000ffff047224 */ /* 0x000fe200078e000b */
[----:B------:R-:W-:Y:S01]  /*34b0*/  MOV R11, 0x34f0 ;  /* 0x000034f0000b7802 */ /* 0x000fe20000000f00 */
[----:B------:R-:W-:Y:S02]  /*34c0*/  IMAD.MOV.U32 R7, RZ, RZ, R50 ;  /* 0x000000ffff077224 */ /* 0x000fe400078e0032 */
[----:B------:R-:W-:-:S07]  /*34d0*/  IMAD.MOV.U32 R3, RZ, RZ, R48 ;  /* 0x000000ffff037224 */ /* 0x000fce00078e0030 */
[----:B------:R-:W-:Y:S05]  /*34e0*/  CALL.REL.NOINC `($__internal_5_$__cuda_sm20_dsqrt_rn_f64_mediumpath_v1) ;  /* 0x00000018000c7944 */ /* 0x000fea0003c00000 */
[----:B------:R-:W-:Y:S02]  /*34f0*/  IMAD.MOV.U32 R8, RZ, RZ, R3 ;  /* 0x000000ffff087224 */ /* 0x000fe400078e0003 */
[----:B------:R-:W-:-:S07]  /*3500*/  IMAD.MOV.U32 R9, RZ, RZ, R2 ;  /* 0x000000ffff097224 */ /* 0x000fce00078e0002 */
.L_x_203:
[----:B------:R-:W-:Y:S05]  /*3510*/  BSYNC.RECONVERGENT B1 ;  /* 0x0000000000017941 */ /* 0x000fea0003800200 */
.L_x_202:
        /* <DEDUP_REMOVED lines=21> */
[----:B------:R-:W-:Y:S01]  /*3670*/  MOV R4, R8 ;  /* 0x0000000800047202 */ /* 0x000fe20000000f00 */
[----:B------:R-:W-:Y:S01]  /*3680*/  IMAD.MOV.U32 R3, RZ, RZ, R9 ;  /* 0x000000ffff037224 */ /* 0x000fe200078e0009 */
[----:B------:R-:W-:Y:S01]  /*3690*/  MOV R2, 0x36d0 ;  /* 0x000036d000027802 */ /* 0x000fe20000000f00 */
[----:B0-----:R-:W-:Y:S02]  /*36a0*/  IMAD.U32 R5, RZ, RZ, UR6 ;  /* 0x00000006ff057e24 */ /* 0x001fe4000f8e00ff */
[----:B------:R-:W-:-:S07]  /*36b0*/  IMAD.U32 R6, RZ, RZ, UR7 ;  /* 0x00000007ff067e24 */ /* 0x000fce000f8e00ff */
[----:B------:R-:W-:Y:S05]  /*36c0*/  CALL.REL.NOINC `($__internal_4_$__cuda_sm20_div_rn_f64_full) ;  /* 0x0000000c00fc7944 */ /* 0x000fea0003c00000 */
[----:B------:R-:W-:Y:S01]  /*36d0*/  MOV R62, R4 ;  /* 0x00000004003e7202 */ /* 0x000fe20000000f00 */
[----:B------:R-:W-:-:S07]  /*36e0*/  IMAD.MOV.U32 R63, RZ, RZ, R3 ;  /* 0x000000ffff3f7224 */ /* 0x000fce00078e0003 */
.L_x_207:
[----:B------:R-:W-:Y:S05]  /*36f0*/  BSYNC.RECONVERGENT B3 ;  /* 0x0000000000037941 */ /* 0x000fea0003800200 */
.L_x_206:
[----:B------:R-:W-:Y:S01]  /*3700*/  DADD R2, -RZ, |R62| ;  /* 0x00000000ff027229 */ /* 0x000fe2000000053e */
[----:B------:R-:W-:Y:S01]  /*3710*/  BSSY.RECONVERGENT B2, `(.L_x_208) ;  /* 0x0000005000027945 */ /* 0x000fe20003800200 */
[----:B------:R-:W-:-:S08]  /*3720*/  IMAD.MOV.U32 R4, RZ, RZ, 0x40280000 ;  /* 0x40280000ff047424 */ /* 0x000fd000078e00ff */
[----:B------:R-:W-:Y:S01]  /*3730*/  IMAD.MOV.U32 R5, RZ, RZ, R2 ;  /* 0x000000ffff057224 */ /* 0x000fe200078e0002 */
[----:B------:R-:W-:-:S07]  /*3740*/  MOV R2, 0x3760 ;  /* 0x0000376000027802 */ /* 0x000fce0000000f00 */
[----:B------:R-:W-:Y:S05]  /*3750*/  CALL.REL.NOINC `($_Z15calculateForcesiPdS_ddS_d$__internal_accurate_pow) ;  /* 0x0000001800447944 */ /* 0x000fea0003c00000 */
[----:B------:R-:W-:Y:S05]  /*3760*/  BSYNC.RECONVERGENT B2 ;  /* 0x0000000000027941 */ /* 0x000fea0003800200 */
.L_x_208:
[C---:B------:R-:W-:Y:S01]  /*3770*/  DADD R6, R62.reuse, 12 ;  /* 0x402800003e067429 */ /* 0x040fe20000000000 */
[----:B------:R-:W-:Y:S01]  /*3780*/  BSSY.RECONVERGENT B2, `(.L_x_209) ;  /* 0x000000f000027945 */ /* 0x000fe20003800200 */
[----:B------:R-:W-:-:S06]  /*3790*/  DSETP.NEU.AND P0, PT, R62, RZ, PT ;  /* 0x000000ff3e00722a */ /* 0x000fcc0003f0d000 */
[----:B------:R-:W-:Y:S02]  /*37a0*/  FSEL R60, R4, RZ, P0 ;  /* 0x000000ff043c7208 */ /* 0x000fe40000000000 */
[----:B------:R-:W-:Y:S02]  /*37b0*/  LOP3.LUT R6, R7, 0x7ff00000, RZ, 0xc0, !PT ;  /* 0x7ff0000007067812 */ /* 0x000fe400078ec0ff */
[----:B------:R-:W-:Y:S02]  /*37c0*/  FSEL R61, R3, RZ, P0 ;  /* 0x000000ff033d7208 */ /* 0x000fe40000000000 */
[----:B------:R-:W-:-:S13]  /*37d0*/  ISETP.NE.AND P2, PT, R6, 0x7ff00000, PT ;  /* 0x7ff000000600780c */ /* 0x000fda0003f45270 */
        /* <DEDUP_REMOVED lines=8> */
.L_x_211:
[----:B------:R-:W-:-:S11]  /*3860*/  DADD R60, R62, 12 ;  /* 0x402800003e3c7429 */ /* 0x000fd60000000000 */
.L_x_210:
[----:B------:R-:W-:Y:S05]  /*3870*/  BSYNC.RECONVERGENT B2 ;  /* 0x0000000000027941 */ /* 0x000fea0003800200 */
.L_x_209:
[----:B------:R-:W-:Y:S01]  /*3880*/  DADD R2, -RZ, |R62| ;  /* 0x00000000ff027229 */ /* 0x000fe2000000053e */
[----:B------:R-:W-:Y:S01]  /*3890*/  BSSY.RECONVERGENT B2, `(.L_x_212) ;  /* 0x0000005000027945 */ /* 0x000fe20003800200 */
[----:B------:R-:W-:-:S08]  /*38a0*/  IMAD.MOV.U32 R4, RZ, RZ, 0x40180000 ;  /* 0x40180000ff047424 */ /* 0x000fd000078e00ff */
[----:B------:R-:W-:Y:S01]  /*38b0*/  IMAD.MOV.U32 R5, RZ, RZ, R2 ;  /* 0x000000ffff057224 */ /* 0x000fe200078e0002 */
[----:B------:R-:W-:-:S07]  /*38c0*/  MOV R2, 0x38e0 ;  /* 0x000038e000027802 */ /* 0x000fce0000000f00 */
[----:B------:R-:W-:Y:S05]  /*38d0*/  CALL.REL.NOINC `($_Z15calculateForcesiPdS_ddS_d$__internal_accurate_pow) ;  /* 0x0000001400e47944 */ /* 0x000fea0003c00000 */
[----:B------:R-:W-:Y:S05]  /*38e0*/  BSYNC.RECONVERGENT B2 ;  /* 0x0000000000027941 */ /* 0x000fea0003800200 */
.L_x_212:
[----:B------:R-:W-:Y:S01]  /*38f0*/  DADD R6, R62, 6 ;  /* 0x401800003e067429 */ /* 0x000fe20000000000 */
[----:B------:R-:W-:Y:S01]  /*3900*/  BSSY.RECONVERGENT B2, `(.L_x_213) ;  /* 0x000000e000027945 */ /* 0x000fe20003800200 */
[----:B------:R-:W-:Y:S02]  /*3910*/  FSEL R2, R4, RZ, P0 ;  /* 0x000000ff04027208 */ /* 0x000fe40000000000 */
[----:B------:R-:W-:-:S06]  /*3920*/  FSEL R3, R3, RZ, P0 ;  /* 0x000000ff03037208 */ /* 0x000fcc0000000000 */
[----:B------:R-:W-:-:S04]  /*3930*/  LOP3.LUT R6, R7, 0x7ff00000, RZ, 0xc0, !PT ;  /* 0x7ff0000007067812 */ /* 0x000fc800078ec0ff */
        /* <DEDUP_REMOVED lines=9> */
.L_x_215:
[----:B------:R-:W-:-:S11]  /*39d0*/  DADD R2, R62, 6 ;  /* 0x401800003e027429 */ /* 0x000fd60000000000 */
.L_x_214:
[----:B------:R-:W-:Y:S05]  /*39e0*/  BSYNC.RECONVERGENT B2 ;  /* 0x0000000000027941 */ /* 0x000fea0003800200 */
.L_x_213:
[----:B------:R-:W0:Y:S01]  /*39f0*/  MUFU.RCP64H R5, R9 ;  /* 0x0000000900057308 */ /* 0x000e220000001800 */
[----:B------:R-:W-:Y:S01]  /*3a00*/  IMAD.MOV.U32 R4, RZ, RZ, 0x1 ;  /* 0x00000001ff047424 */ /* 0x000fe200078e00ff */
[----:B------:R-:W-:Y:S01]  /*3a10*/  DADD R60, R60, R60 ;  /* 0x000000003c3c7229 */ /* 0x000fe2000000003c */
[----:B------:R-:W-:Y:S01]  /*3a20*/  FSETP.GEU.AND P3, PT, |R19|, 6.5827683646048100446e-37, PT ;  /* 0x036000001300780b */ /* 0x000fe20003f6e200 */
[----:B------:R-:W-:Y:S01]  /*3a30*/  DSETP.NEU.AND P0, PT, R62, 1, PT ;  /* 0x3ff000003e00742a */ /* 0x000fe20003f0d000 */
[----:B------:R-:W-:Y:S05]  /*3a40*/  BSSY.RECONVERGENT B3, `(.L_x_216) ;  /* 0x0000016000037945 */ /* 0x000fea0003800200 */
[----:B------:R-:W-:-:S02]  /*3a50*/  DADD R2, R60, -R2 ;  /* 0x000000003c027229 */ /* 0x000fc40000000802 */
[----:B0-----:R-:W-:-:S08]  /*3a60*/  DFMA R6, R4, -R8, 1 ;  /* 0x3ff000000406742b */ /* 0x001fd00000000808 */
[----:B------:R-:W-:Y:S02]  /*3a70*/  FSEL R58, R2, RZ, P0 ;  /* 0x000000ff023a7208 */ /* 0x000fe40000000000 */
[----:B------:R-:W-:Y:S01]  /*3a80*/  FSEL R59, R3, 1.875, P0 ;  /* 0x3ff00000033b7808 */ /* 0x000fe20000000000 */
        /* <DEDUP_REMOVED lines=17> */
.L_x_217:
[----:B------:R-:W-:Y:S05]  /*3ba0*/  BSYNC.RECONVERGENT B3 ;  /* 0x0000000000037941 */ /* 0x000fea0003800200 */
.L_x_216:
[----:B------:R-:W0:Y:S01]  /*3bb0*/  MUFU.RCP64H R3, R31 ;  /* 0x0000001f00037308 */ /* 0x000e220000001800 */
[----:B------:R-:W-:Y:S01]  /*3bc0*/  MOV R2, 0x1 ;  /* 0x0000000100027802 */ /* 0x000fe20000000f00 */
        /* <DEDUP_REMOVED lines=24> */
.L_x_219:
[----:B------:R-:W-:Y:S05]  /*3d50*/  BSYNC.RECONVERGENT B3 ;  /* 0x0000000000037941 */ /* 0x000fea0003800200 */
.L_x_218:
        /* <DEDUP_REMOVED lines=28> */
.L_x_221:
[----:B------:R-:W-:Y:S05]  /*3f20*/  BSYNC.RECONVERGENT B3 ;  /* 0x0000000000037941 */ /* 0x000fea0003800200 */
.L_x_220:
        /* <DEDUP_REMOVED lines=28> */
.L_x_223:
[----:B------:R-:W-:Y:S05]  /*40f0*/  BSYNC.RECONVERGENT B3 ;  /* 0x0000000000037941 */ /* 0x000fea0003800200 */
.L_x_222:
        /* <DEDUP_REMOVED lines=10> */
[----:B------:R-:W-:Y:S01]  /*41a0*/  IMAD.MOV.U32 R3, RZ, RZ, 0x3fe00000 ;  /* 0x3fe00000ff037424 */ /* 0x000fe200078e00ff */
[----:B------:R-:W-:-:S04]  /*41b0*/  MOV R2, RZ ;  /* 0x000000ff00027202 */ /* 0x000fc80000000f00 */
        /* <DEDUP_REMOVED lines=17> */
.L_x_225:
[----:B------:R-:W-:Y:S05]  /*42d0*/  BSYNC.RECONVERGENT B3 ;  /* 0x0000000000037941 */ /* 0x000fea0003800200 */
.L_x_224:
        /* <DEDUP_REMOVED lines=24> */
.L_x_227:
[----:B------:R-:W-:Y:S05]  /*4460*/  BSYNC.RECONVERGENT B3 ;  /* 0x0000000000037941 */ /* 0x000fea0003800200 */
.L_x_226:
        /* <DEDUP_REMOVED lines=24> */
.L_x_229:
[----:B------:R-:W-:Y:S05]  /*45f0*/  BSYNC.RECONVERGENT B3 ;  /* 0x0000000000037941 */ /* 0x000fea0003800200 */
.L_x_228:
[----:B------:R-:W-:-:S11]  /*4600*/  DADD R36, R36, R4 ;  /* 0x0000000024247229 */ /* 0x000fd60000000004 */
.L_x_205:
[----:B------:R-:W-:Y:S05]  /*4610*/  BSYNC.RECONVERGENT B1 ;  /* 0x0000000000017941 */ /* 0x000fea0003800200 */
.L_x_204:
[----:B------:R-:W-:-:S05]  /*4620*/  IADD3 R38, P0, PT, R38, 0x18, RZ ;  /* 0x0000001826267810 */ /* 0x000fca0007f1e0ff */
[----:B------:R-:W-:Y:S01]  /*4630*/  IMAD.X R39, RZ, RZ, R39, P0 ;  /* 0x000000ffff277224 */ /* 0x000fe200000e0627 */
[----:B------:R-:W-:Y:S07]  /*4640*/  @P1 BRA `(.L_x_230) ;  /* 0xffffffe800941947 */ /* 0x000fee000383ffff */
.L_x_192:
[----:B------:R-:W-:Y:S05]  /*4650*/  BSYNC.RECONVERGENT B0 ;  /* 0x0000000000007941 */ /* 0x000fea0003800200 */
.L_x_191:
[----:B------:R-:W0:Y:S02]  /*4660*/  LDC.64 R2, c[0x0][0x390] ;  /* 0x0000e400ff027b82 */ /* 0x000e240000000a00 */
[----:B0-----:R-:W-:-:S05]  /*4670*/  IMAD.WIDE R46, R46, 0x8, R2 ;  /* 0x000000082e2e7825 */ /* 0x001fca00078e0202 */
[----:B------:R-:W-:Y:S04]  /*4680*/  STG.E.64 desc[UR8][R46.64], R32 ;  /* 0x000000202e007986 */ /* 0x000fe8000c101b08 */
[----:B------:R-:W-:Y:S04]  /*4690*/  STG.E.64 desc[UR8][R46.64+0x8], R34 ;  /* 0x000008222e007986 */ /* 0x000fe8000c101b08 */
[----:B------:R-:W-:Y:S01]  /*46a0*/  STG.E.64 desc[UR8][R46.64+0x10], R36 ;  /* 0x000010242e007986 */ /* 0x000fe2000c101b08 */
[----:B------:R-:W-:Y:S05]  /*46b0*/  EXIT ;  /* 0x000000000000794d */ /* 0x000fea0003800000 */
        .weak           $__internal_4_$__cuda_sm20_div_rn_f64_full
        .type           $__internal_4_$__cuda_sm20_div_rn_f64_full,@function
        .size           $__internal_4_$__cuda_sm20_div_rn_f64_full,($__internal_5_$__cuda_sm20_dsqrt_rn_f64_mediumpath_v1 - $__internal_4_$__cuda_sm20_div_rn_f64_full)
$__internal_4_$__cuda_sm20_div_rn_f64_full:
[C---:B------:R-:W-:Y:S01]  /*46c0*/  FSETP.GEU.AND P0, PT, |R3|.reuse, 1.469367938527859385e-39, PT ;  /* 0x001000000300780b */ /* 0x040fe20003f0e200 */
[--C-:B------:R-:W-:Y:S01]  /*46d0*/  IMAD.MOV.U32 R10, RZ, RZ, R4.reuse ;  /* 0x000000ffff0a7224 */ /* 0x100fe200078e0004 */
[----:B------:R-:W-:Y:S01]  /*46e0*/  MOV R11, R3 ;  /* 0x00000003000b7202 */ /* 0x000fe20000000f00 */
[----:B------:R-:W-:Y:S01]  /*46f0*/  IMAD.MOV.U32 R48, RZ, RZ, R4 ;  /* 0x000000ffff307224 */ /* 0x000fe200078e0004 */
[----:B------:R-:W-:Y:S01]  /*4700*/  LOP3.LUT R7, R3, 0x800fffff, RZ, 0xc0, !PT ;  /* 0x800fffff03077812 */ /* 0x000fe200078ec0ff */
[----:B------:R-:W-:Y:S01]  /*4710*/  IMAD.MOV.U32 R53, RZ, RZ, R6 ;  /* 0x000000ffff357224 */ /* 0x000fe200078e0006 */
[----:B------:R-:W-:Y:S01]  /*4720*/  MOV R50, 0x1 ;  /* 0x0000000100327802 */ /* 0x000fe20000000f00 */
[----:B------:R-:W-:Y:S01]  /*4730*/  IMAD.MOV.U32 R52, RZ, RZ, R5 ;  /* 0x000000ffff347224 */ /* 0x000fe200078e0005 */
[----:B------:R-:W-:Y:S01]  /*4740*/  LOP3.LUT R49, R7, 0x3ff00000, RZ, 0xfc, !PT ;  /* 0x3ff0000007317812 */ /* 0x000fe200078efcff */
[----:B------:R-:W-:Y:S01]  /*4750*/  BSSY.RECONVERGENT B2, `(.L_x_231) ;  /* 0x0000057000027945 */ /* 0x000fe20003800200 */
[----:B------:R-:W-:-:S02]  /*4760*/  FSETP.GEU.AND P3, PT, |R53|, 1.469367938527859385e-39, PT ;  /* 0x001000003500780b */ /* 0x000fc40003f6e200 */
[----:B------:R-:W-:Y:S01]  /*4770*/  LOP3.LUT R4, R53, 0x7ff00000, RZ, 0xc0, !PT ;  /* 0x7ff0000035047812 */ /* 0x000fe200078ec0ff */
[----:B------:R-:W-:Y:S01]  /*4780*/  @!P0 DMUL R48, R10, 8.98846567431157953865e+307 ;  /* 0x7fe000000a308828 */ /* 0x000fe20000000000 */
[----:B------:R-:W-:Y:S01]  /*4790*/  LOP3.LUT R5, R3, 0x7ff00000, RZ, 0xc0, !PT ;  /* 0x7ff0000003057812 */ /* 0x000fe200078ec0ff */
[----:B------:R-:W-:-:S03]  /*47a0*/  IMAD.MOV.U32 R3, RZ, RZ, 0x1ca00000 ;  /* 0x1ca00000ff037424 */ /* 0x000fc600078e00ff */
[C---:B------:R-:W-:Y:S01]  /*47b0*/  ISETP.GE.U32.AND P2, PT, R4.reuse, R5, PT ;  /* 0x000000050400720c */ /* 0x040fe20003f46070 */
[----:B------:R-:W0:Y:S04]  /*47c0*/  MUFU.RCP64H R51, R49 ;  /* 0x0000003100337308 */ /* 0x000e280000001800 */
[----:B------:R-:W-:Y:S02]  /*47d0*/  @!P3 LOP3.LUT R6, R11, 0x7ff00000, RZ, 0xc0, !PT ;  /* 0x7ff000000b06b812 */ /* 0x000fe400078ec0ff */
[----:B------:R-:W-:Y:S02]  /*47e0*/  @!P0 LOP3.LUT R5, R49, 0x7ff00000, RZ, 0xc0, !PT ;  /* 0x7ff0000031058812 */ /* 0x000fe400078ec0ff */
[----:B------:R-:W-:Y:S02]  /*47f0*/  @!P3 ISETP.GE.U32.AND P4, PT, R4, R6, PT ;  /* 0x000000060400b20c */ /* 0x000fe40003f86070 */
[----:B------:R-:W-:-:S02]  /*4800*/  SEL R6, R3, 0x63400000, !P2 ;  /* 0x6340000003067807 */ /* 0x000fc40005000000 */
[----:B------:R-:W-:-:S04]  /*4810*/  @!P3 SEL R7, R3, 0x63400000, !P4 ;  /* 0x634000000307b807 */ /* 0x000fc80006000000 */
[----:B------:R-:W-:Y:S01]  /*4820*/  @!P3 LOP3.LUT R7, R7, 0x80000000, R53, 0xf8, !PT ;  /* 0x800000000707b812 */ /* 0x000fe200078ef835 */
[----:B0-----:R-:W-:-:S03]  /*4830*/  DFMA R54, R50, -R48, 1 ;  /* 0x3ff000003236742b */ /* 0x001fc60000000830 */
[----:B------:R-:W-:-:S05]  /*4840*/  @!P3 LOP3.LUT R7, R7, 0x100000, RZ, 0xfc, !PT ;  /* 0x001000000707b812 */ /* 0x000fca00078efcff */
[----:B------:R-:W-:-:S08]  /*4850*/  DFMA R54, R54, R54, R54 ;  /* 0x000000363636722b */ /* 0x000fd00000000036 */
[----:B------:R-:W-:Y:S01]  /*4860*/  DFMA R50, R50, R54, R50 ;  /* 0x000000363232722b */ /* 0x000fe20000000032 */
[----:B------:R-:W-:Y:S01]  /*4870*/  LOP3.LUT R55, R6, 0x800fffff, R53, 0xf8, !PT ;  /* 0x800fffff06377812 */ /* 0x000fe200078ef835 */
[----:B------:R-:W-:Y:S02]  /*4880*/  IMAD.MOV.U32 R54, RZ, RZ, R52 ;  /* 0x000000ffff367224 */ /* 0x000fe400078e0034 */
[----:B------:R-:W-:-:S04]  /*4890*/  @!P3 IMAD.MOV.U32 R6, RZ, RZ, RZ ;  /* 0x000000ffff06b224 */ /* 0x000fc800078e00ff */
[----:B------:R-:W-:Y:S02]  /*48a0*/  DFMA R56, R50, -R48, 1 ;  /* 0x3ff000003238742b */ /* 0x000fe40000000830 */
[----:B------:R-:W-:-:S06]  /*48b0*/  @!P3 DFMA R54, R54, 2, -R6 ;  /* 0x400000003636b82b */ /* 0x000fcc0000000806 */
[----:B------:R-:W-:-:S08]  /*48c0*/  DFMA R56, R50, R56, R50 ;  /* 0x000000383238722b */ /* 0x000fd00000000032 */
[----:B------:R-:W-:-:S08]  /*48d0*/  DMUL R6, R56, R54 ;  /* 0x0000003638067228 */ /* 0x000fd00000000000 */
[----:B------:R-:W-:-:S08]  /*48e0*/  DFMA R50, R6, -R48, R54 ;  /* 0x800000300632722b */ /* 0x000fd00000000036 */
[----:B------:R-:W-:Y:S01]  /*48f0*/  DFMA R50, R56, R50, R6 ;  /* 0x000000323832722b */ /* 0x000fe20000000006 */
[----:B------:R-:W-:Y:S02]  /*4900*/  MOV R6, R4 ;  /* 0x0000000400067202 */ /* 0x000fe40000000f00 */
[----:B------:R-:W-:-:S05]  /*4910*/  @!P3 LOP3.LUT R6, R55, 0x7ff00000, RZ, 0xc0, !PT ;  /* 0x7ff000003706b812 */ /* 0x000fca00078ec0ff */
[----:B------:R-:W-:-:S05]  /*4920*/  VIADD R7, R6, 0xffffffff ;  /* 0xffffffff06077836 */ /* 0x000fca0000000000 */
[----:B------:R-:W-:Y:S01]  /*4930*/  ISETP.GT.U32.AND P0, PT, R7, 0x7feffffe, PT ;  /* 0x7feffffe0700780c */ /* 0x000fe20003f04070 */
[----:B------:R-:W-:-:S05]  /*4940*/  VIADD R7, R5, 0xffffffff ;  /* 0xffffffff05077836 */ /* 0x000fca0000000000 */
[----:B------:R-:W-:-:S13]  /*4950*/  ISETP.GT.U32.OR P0, PT, R7, 0x7feffffe, P0 ;  /* 0x7feffffe0700780c */ /* 0x000fda0000704470 */
[----:B------:R-:W-:Y:S05]  /*4960*/  @P0 BRA `(.L_x_232) ;  /* 0x0000000000740947 */ /* 0x000fea0003800000 */
[----:B------:R-:W-:-:S04]  /*4970*/  LOP3.LUT R5, R11, 0x7ff00000, RZ, 0xc0, !PT ;  /* 0x7ff000000b057812 */ /* 0x000fc800078ec0ff */
[CC--:B------:R-:W-:Y:S02]  /*4980*/  VIADDMNMX R6, R4.reuse, -R5.reuse, 0xb9600000, !PT ;  /* 0xb960000004067446 */ /* 0x0c0fe40007800905 */
[----:B------:R-:W-:Y:S01]  /*4990*/  ISETP.GE.U32.AND P0, PT, R4, R5, PT ;  /* 0x000000050400720c */ /* 0x000fe20003f06070 */
[----:B------:R-:W-:Y:S01]  /*49a0*/  IMAD.MOV.U32 R4, RZ, RZ, RZ ;  /* 0x000000ffff047224 */ /* 0x000fe200078e00ff */
[----:B------:R-:W-:Y:S02]  /*49b0*/  VIMNMX R6, PT, PT, R6, 0x46a00000, PT ;  /* 0x46a0000006067848 */ /* 0x000fe40003fe0100 */
[----:B------:R-:W-:-:S05]  /*49c0*/  SEL R3, R3, 0x63400000, !P0 ;  /* 0x6340000003037807 */ /* 0x000fca0004000000 */
[----:B------:R-:W-:-:S05]  /*49d0*/  IMAD.IADD R3, R6, 0x1, -R3 ;  /* 0x0000000106037824 */ /* 0x000fca00078e0a03 */
[----:B------:R-:W-:-:S06]  /*49e0*/  IADD3 R5, PT, PT, R3, 0x7fe00000, RZ ;  /* 0x7fe0000003057810 */ /* 0x000fcc0007ffe0ff */
        /* <DEDUP_REMOVED lines=10> */
[----:B------:R-:W-:Y:S02]  /*4a90*/  MOV R6, RZ ;  /* 0x000000ff00067202 */ /* 0x000fe40000000f00 */
[----:B------:R-:W-:-:S04]  /*4aa0*/  IADD3 R3, PT, PT, -R3, -0x43300000, RZ ;  /* 0xbcd0000003037810 */ /* 0x000fc80007ffe1ff */
[----:B------:R-:W-:Y:S02]  /*4ab0*/  DFMA R6, R56, -R6, R50 ;  /* 0x800000063806722b */ /* 0x000fe40000000032 */
[----:B------:R-:W-:-:S08]  /*4ac0*/  DMUL.RP R50, R50, R10 ;  /* 0x0000000a32327228 */ /* 0x000fd00000008000 */
[----:B------:R-:W-:Y:S02]  /*4ad0*/  FSETP.NEU.AND P0, PT, |R7|, R3, PT ;  /* 0x000000030700720b */ /* 0x000fe40003f0d200 */
[----:B------:R-:W-:Y:S02]  /*4ae0*/  LOP3.LUT R3, R51, R4, RZ, 0x3c, !PT ;  /* 0x0000000433037212 */ /* 0x000fe400078e3cff */
[----:B------:R-:W-:Y:S02]  /*4af0*/  FSEL R4, R50, R56, !P0 ;  /* 0x0000003832047208 */ /* 0x000fe40004000000 */
[----:B------:R-:W-:-:S03]  /*4b00*/  FSEL R3, R3, R57, !P0 ;  /* 0x0000003903037208 */ /* 0x000fc60004000000 */
[----:B------:R-:W-:Y:S02]  /*4b10*/  IMAD.MOV.U32 R56, RZ, RZ, R4 ;  /* 0x000000ffff387224 */ /* 0x000fe400078e0004 */
[----:B------:R-:W-:Y:S01]  /*4b20*/  IMAD.MOV.U32 R57, RZ, RZ, R3 ;  /* 0x000000ffff397224 */ /* 0x000fe200078e0003 */
[----:B------:R-:W-:Y:S06]  /*4b30*/  BRA `(.L_x_233) ;  /* 0x0000000000607947 */ /* 0x000fec0003800000 */
.L_x_232:
[----:B------:R-:W-:-:S14]  /*4b40*/  DSETP.NAN.AND P0, PT, R52, R52, PT ;  /* 0x000000343400722a */ /* 0x000fdc0003f08000 */
[----:B------:R-:W-:Y:S05]  /*4b50*/  @P0 BRA `(.L_x_234) ;  /* 0x00000000004c0947 */ /* 0x000fea0003800000 */
[----:B------:R-:W-:-:S14]  /*4b60*/  DSETP.NAN.AND P0, PT, R10, R10, PT ;  /* 0x0000000a0a00722a */ /* 0x000fdc0003f08000 */
[----:B------:R-:W-:Y:S05]  /*4b70*/  @P0 BRA `(.L_x_235) ;  /* 0x0000000000340947 */ /* 0x000fea0003800000 */
[----:B------:R-:W-:Y:S01]  /*4b80*/  ISETP.NE.AND P0, PT, R6, R5, PT ;  /* 0x000000050600720c */ /* 0x000fe20003f05270 */
[----:B------:R-:W-:Y:S01]  /*4b90*/  IMAD.MOV.U32 R56, RZ, RZ, 0x0 ;  /* 0x00000000ff387424 */ /* 0x000fe200078e00ff */
[----:B------:R-:W-:-:S11]  /*4ba0*/  MOV R57, 0xfff80000 ;  /* 0xfff8000000397802 */ /* 0x000fd60000000f00 */
[----:B------:R-:W-:Y:S05]  /*4bb0*/  @!P0 BRA `(.L_x_233) ;  /* 0x0000000000408947 */ /* 0x000fea0003800000 */
[----:B------:R-:W-:Y:S02]  /*4bc0*/  ISETP.NE.AND P0, PT, R6, 0x7ff00000, PT ;  /* 0x7ff000000600780c */ /* 0x000fe40003f05270 */
[----:B------:R-:W-:Y:S02]  /*4bd0*/  LOP3.LUT R3, R53, 0x80000000, R11, 0x48, !PT ;  /* 0x8000000035037812 */ /* 0x000fe400078e480b */
[----:B------:R-:W-:-:S13]  /*4be0*/  ISETP.EQ.OR P0, PT, R5, RZ, !P0 ;  /* 0x000000ff0500720c */ /* 0x000fda0004702670 */
[----:B------:R-:W-:Y:S01]  /*4bf0*/  @P0 LOP3.LUT R4, R3, 0x7ff00000, RZ, 0xfc, !PT ;  /* 0x7ff0000003040812 */ /* 0x000fe200078efcff */
[----:B------:R-:W-:Y:S02]  /*4c00*/  @!P0 IMAD.MOV.U32 R56, RZ, RZ, RZ ;  /* 0x000000ffff388224 */ /* 0x000fe400078e00ff */
[----:B------:R-:W-:Y:S01]  /*4c10*/  @!P0 IMAD.MOV.U32 R57, RZ, RZ, R3 ;  /* 0x000000ffff398224 */ /* 0x000fe200078e0003 */
[----:B------:R-:W-:Y:S01]  /*4c20*/  @P0 MOV R57, R4 ;  /* 0x0000000400390202 */ /* 0x000fe20000000f00 */
[----:B------:R-:W-:Y:S01]  /*4c30*/  @P0 IMAD.MOV.U32 R56, RZ, RZ, RZ ;  /* 0x000000ffff380224 */ /* 0x000fe200078e00ff */
[----:B------:R-:W-:Y:S06]  /*4c40*/  BRA `(.L_x_233) ;  /* 0x00000000001c7947 */ /* 0x000fec0003800000 */
.L_x_235:
[----:B------:R-:W-:Y:S01]  /*4c50*/  LOP3.LUT R3, R11, 0x80000, RZ, 0xfc, !PT ;  /* 0x000800000b037812 */ /* 0x000fe200078efcff */
[----:B------:R-:W-:-:S04]  /*4c60*/  IMAD.MOV.U32 R56, RZ, RZ, R10 ;  /* 0x000000ffff387224 */ /* 0x000fc800078e000a */
[----:B------:R-:W-:Y:S01]  /*4c70*/  IMAD.MOV.U32 R57, RZ, RZ, R3 ;  /* 0x000000ffff397224 */ /* 0x000fe200078e0003 */
[----:B------:R-:W-:Y:S06]  /*4c80*/  BRA `(.L_x_233) ;  /* 0x00000000000c7947 */ /* 0x000fec0003800000 */
.L_x_234:
[----:B------:R-:W-:Y:S01]  /*4c90*/  LOP3.LUT R3, R53, 0x80000, RZ, 0xfc, !PT ;  /* 0x0008000035037812 */ /* 0x000fe200078efcff */
[----:B------:R-:W-:-:S03]  /*4ca0*/  IMAD.MOV.U32 R56, RZ, RZ, R52 ;  /* 0x000000ffff387224 */ /* 0x000fc600078e0034 */
[----:B------:R-:W-:-:S07]  /*4cb0*/  MOV R57, R3 ;  /* 0x0000000300397202 */ /* 0x000fce0000000f00 */
.L_x_233:
[----:B------:R-:W-:Y:S05]  /*4cc0*/  BSYNC.RECONVERGENT B2 ;  /* 0x0000000000027941 */ /* 0x000fea0003800200 */
.L_x_231:
[----:B------:R-:W-:Y:S02]  /*4cd0*/  HFMA2 R7, -RZ, RZ, 0, 0 ;  /* 0x00000000ff077431 */ /* 0x000fe400000001ff */
[----:B------:R-:W-:Y:S02]  /*4ce0*/  IMAD.MOV.U32 R6, RZ, RZ, R2 ;  /* 0x000000ffff067224 */ /* 0x000fe400078e0002 */
[----:B------:R-:W-:Y:S02]  /*4cf0*/  IMAD.MOV.U32 R4, RZ, RZ, R56 ;  /* 0x000000ffff047224 */ /* 0x000fe400078e0038 */
[----:B------:R-:W-:Y:S01]  /*4d00*/  IMAD.MOV.U32 R3, RZ, RZ, R57 ;  /* 0x000000ffff037224 */ /* 0x000fe200078e0039 */
[----:B------:R-:W-:Y:S06]  /*4d10*/  RET.REL.NODEC R6 `(_Z15calculateForcesiPdS_ddS_d) ;  /* 0xffffffb006b87950 */ /* 0x000fec0003c3ffff */
        .weak           $__internal_5_$__cuda_sm20_dsqrt_rn_f64_mediumpath_v1
        .type           $__internal_5_$__cuda_sm20_dsqrt_rn_f64_mediumpath_v1,@function
        .size           $__internal_5_$__cuda_sm20_dsqrt_rn_f64_mediumpath_v1,($_Z15calculateForcesiPdS_ddS_d$__internal_accurate_pow - $__internal_5_$__cuda_sm20_dsqrt_rn_f64_mediumpath_v1)
$__internal_5_$__cuda_sm20_dsqrt_rn_f64_mediumpath_v1:
[----:B------:R-:W-:Y:S01]  /*4d20*/  ISETP.GE.U32.AND P0, PT, R5, -0x3400000, PT ;  /* 0xfcc000000500780c */ /* 0x000fe20003f06070 */
[----:B------:R-:W-:Y:S01]  /*4d30*/  BSSY.RECONVERGENT B3, `(.L_x_236) ;  /* 0x000002e000037945 */ /* 0x000fe20003800200 */
[----:B------:R-:W-:Y:S01]  /*4d40*/  LOP3.LUT R3, R3, R2, RZ, 0x3c, !PT ;  /* 0x0000000203037212 */ /* 0x000fe200078e3cff */
[----:B------:R-:W-:Y:S01]  /*4d50*/  IMAD.MOV.U32 R5, RZ, RZ, R4 ;  /* 0x000000ffff057224 */ /* 0x000fe200078e0004 */
[----:B------:R-:W-:Y:S01]  /*4d60*/  LOP3.LUT R9, R9, R8, RZ, 0x3c, !PT ;  /* 0x0000000809097212 */ /* 0x000fe200078e3cff */
[----:B------:R-:W-:Y:S01]  /*4d70*/  IMAD.MOV.U32 R4, RZ, RZ, R10 ;  /* 0x000000ffff047224 */ /* 0x000fe200078e000a */
[----:B------:R-:W-:Y:S02]  /*4d80*/  LOP3.LUT R7, R7, R6, RZ, 0x3c, !PT ;  /* 0x0000000607077212 */ /* 0x000fe400078e3cff */
[----:B------:R-:W-:Y:S02]  /*4d90*/  LOP3.LUT R2, R3, R2, RZ, 0x3c, !PT ;  /* 0x0000000203027212 */ /* 0x000fe400078e3cff */
[----:B------:R-:W-:-:S02]  /*4da0*/  LOP3.LUT R8, R9, R8, RZ, 0x3c, !PT ;  /* 0x0000000809087212 */ /* 0x000fc400078e3cff */
[----:B------:R-:W-:Y:S02]  /*4db0*/  LOP3.LUT R6, R7, R6, RZ, 0x3c, !PT ;  /* 0x0000000607067212 */ /* 0x000fe400078e3cff */
[----:B------:R-:W-:Y:S02]  /*4dc0*/  LOP3.LUT R3, R3, R2, RZ, 0x3c, !PT ;  /* 0x0000000203037212 */ /* 0x000fe400078e3cff */
[----:B------:R-:W-:Y:S02]  /*4dd0*/  LOP3.LUT R9, R9, R8, RZ, 0x3c, !PT ;  /* 0x0000000809097212 */ /* 0x000fe400078e3cff */
[----:B------:R-:W-:Y:S01]  /*4de0*/  LOP3.LUT R7, R7, R6, RZ, 0x3c, !PT ;  /* 0x0000000607077212 */ /* 0x000fe200078e3cff */
[----:B------:R-:W-:Y:S06]  /*4df0*/  @!P0 BRA `(.L_x_237) ;  /* 0x0000000000208947 */ /* 0x000fec0003800000 */
        /* <DEDUP_REMOVED lines=8> */
.L_x_237:
[----:B------:R-:W-:-:S14]  /*4e80*/  DSETP.NE.AND P0, PT, R2, RZ, PT ;  /* 0x000000ff0200722a */ /* 0x000fdc0003f05000 */
[----:B------:R-:W-:Y:S05]  /*4e90*/  @!P0 BRA `(.L_x_239) ;  /* 0x0000000000588947 */ /* 0x000fea0003800000 */
[----:B------:R-:W-:-:S13]  /*4ea0*/  ISETP.GE.AND P0, PT, R3, RZ, PT ;  /* 0x000000ff0300720c */ /* 0x000fda0003f06270 */
[----:B------:R-:W-:Y:S01]  /*4eb0*/  @!P0 MOV R4, 0x0 ;  /* 0x0000000000048802 */ /* 0x000fe20000000f00 */
[----:B------:R-:W-:Y:S01]  /*4ec0*/  @!P0 IMAD.MOV.U32 R5, RZ, RZ, -0x80000 ;  /* 0xfff80000ff058424 */ /* 0x000fe200078e00ff */
[----:B------:R-:W-:Y:S06]  /*4ed0*/  @!P0 BRA `(.L_x_238) ;  /* 0x00000000004c8947 */ /* 0x000fec0003800000 */
[----:B------:R-:W-:-:S13]  /*4ee0*/  ISETP.GT.AND P0, PT, R3, 0x7fefffff, PT ;  /* 0x7fefffff0300780c */ /* 0x000fda0003f04270 */
[----:B------:R-:W-:Y:S05]  /*4ef0*/  @P0 BRA `(.L_x_239) ;  /* 0x0000000000400947 */ /* 0x000fea0003800000 */
[----:B------:R-:W-:Y:S01]  /*4f00*/  DMUL R8, R2, 8.11296384146066816958e+31 ;  /* 0x4690000002087828 */ /* 0x000fe20000000000 */
[----:B------:R-:W-:Y:S01]  /*4f10*/  IMAD.MOV.U32 R6, RZ, RZ, RZ ;  /* 0x000000ffff067224 */ /* 0x000fe200078e00ff */
[----:B------:R-:W-:Y:S01]  /*4f20*/  MOV R3, 0x3fd80000 ;  /* 0x3fd8000000037802 */ /* 0x000fe20000000f00 */
[----:B------:R-:W-:-:S03]  /*4f30*/  IMAD.MOV.U32 R2, RZ, RZ, 0x0 ;  /* 0x00000000ff027424 */ /* 0x000fc600078e00ff */
[----:B------:R-:W0:Y:S02]  /*4f40*/  MUFU.RSQ64H R7, R9 ;  /* 0x0000000900077308 */ /* 0x000e240000001c00 */
        /* <DEDUP_REMOVED lines=11> */
.L_x_239:
[----:B------:R-:W-:-:S11]  /*5000*/  DADD R4, R2, R2 ;  /* 0x0000000002047229 */ /* 0x000fd60000000002 */
.L_x_238:
[----:B------:R-:W-:Y:S05]  /*5010*/  BSYNC.RECONVERGENT B3 ;  /* 0x0000000000037941 */ /* 0x000fea0003800200 */
.L_x_236:
[----:B------:R-:W-:Y:S01]  /*5020*/  IMAD.MOV.U32 R3, RZ, RZ, R4 ;  /* 0x000000ffff037224 */ /* 0x000fe200078e0004 */
[----:B------:R-:W-:Y:S01]  /*5030*/  MOV R2, R5 ;  /* 0x0000000500027202 */ /* 0x000fe20000000f00 */
[----:B------:R-:W-:Y:S02]  /*5040*/  IMAD.MOV.U32 R4, RZ, RZ, R11 ;  /* 0x000000ffff047224 */ /* 0x000fe400078e000b */
[----:B------:R-:W-:-:S04]  /*5050*/  IMAD.MOV.U32 R5, RZ, RZ, 0x0 ;  /* 0x00000000ff057424 */ /* 0x000fc800078e00ff */
[----:B------:R-:W-:Y:S05]  /*5060*/  RET.REL.NODEC R4 `(_Z15calculateForcesiPdS_ddS_d) ;  /* 0xffffffac04e47950 */ /* 0x000fea0003c3ffff */
        .type           $_Z15calculateForcesiPdS_ddS_d$__internal_accurate_pow,@function
        .size           $_Z15calculateForcesiPdS_ddS_d$__internal_accurate_pow,(.L_x_249 - $_Z15calculateForcesiPdS_ddS_d$__internal_accurate_pow)
$_Z15calculateForcesiPdS_ddS_d$__internal_accurate_pow:
[----:B------:R-:W-:Y:S01]  /*5070*/  ISETP.GT.U32.AND P2, PT, R3, 0xfffff, PT ;  /* 0x000fffff0300780c */ /* 0x000fe20003f44070 */
[----:B------:R-:W-:Y:S01]  /*5080*/  IMAD.MOV.U32 R6, RZ, RZ, R5 ;  /* 0x000000ffff067224 */ /* 0x000fe200078e0005 */
[----:B------:R-:W-:Y:S01]  /*5090*/  MOV R7, R3 ;  /* 0x0000000300077202 */ /* 0x000fe20000000f00 */
[----:B------:R-:W-:Y:S01]  /*50a0*/  UMOV UR6, 0x7d2cafe2 ;  /* 0x7d2cafe200067882 */ /* 0x000fe20000000000 */
[----:B------:R-:W-:Y:S01]  /*50b0*/  UMOV UR7, 0x3eb0f5ff ;  /* 0x3eb0f5ff00077882 */ /* 0x000fe20000000000 */
[----:B------:R-:W-:Y:S01]  /*50c0*/  UMOV UR16, 0x3b39803f ;  /* 0x3b39803f00107882 */ /* 0x000fe20000000000 */
[----:B------:R-:W-:-:S07]  /*50d0*/  UMOV UR17, 0x3c7abc9e ;  /* 0x3c7abc9e00117882 */ /* 0x000fce0000000000 */
[----:B------:R-:W-:Y:S01]  /*50e0*/  @!P2 DMUL R10, R6, 1.80143985094819840000e+16 ;  /* 0x43500000060aa828 */ /* 0x000fe20000000000 */
[--C-:B------:R-:W-:Y:S01]  /*50f0*/  IMAD.MOV.U32 R6, RZ, RZ, R3.reuse ;  /* 0x000000ffff067224 */ /* 0x100fe200078e0003 */
[----:B------:R-:W-:-:S08]  /*5100*/  SHF.R.U32.HI R3, RZ, 0x14, R3 ;  /* 0x00000014ff037819 */ /* 0x000fd00000011603 */
[----:B------:R-:W-:Y:S01]  /*5110*/  @!P2 IMAD.MOV.U32 R6, RZ, RZ, R11 ;  /* 0x000000ffff06a224 */ /* 0x000fe200078e000b */
[----:B------:R-:W-:Y:S01]  /*5120*/  @!P2 LEA.HI R3, R11, 0xffffffca, RZ, 0xc ;  /* 0xffffffca0b03a811 */ /* 0x000fe200078f60ff */
[----:B------:R-:W-:-:S03]  /*5130*/  @!P2 IMAD.MOV.U32 R5, RZ, RZ, R10 ;  /* 0x000000ffff05a224 */ /* 0x000fc600078e000a */
[----:B------:R-:W-:Y:S02]  /*5140*/  LOP3.LUT R6, R6, 0x800fffff, RZ, 0xc0, !PT ;  /* 0x800fffff06067812 */ /* 0x000fe400078ec0ff */
[----:B------:R-:W-:Y:S02]  /*5150*/  MOV R52, R5 ;  /* 0x0000000500347202 */ /* 0x000fe40000000f00 */
[----:B------:R-:W-:-:S04]  /*5160*/  LOP3.LUT R6, R6, 0x3ff00000, RZ, 0xfc, !PT ;  /* 0x3ff0000006067812 */ /* 0x000fc800078efcff */
[----:B------:R-:W-:Y:S01]  /*5170*/  ISETP.GE.U32.AND P3, PT, R6, 0x3ff6a09f, PT ;  /* 0x3ff6a09f0600780c */ /* 0x000fe20003f66070 */
[----:B------:R-:W-:Y:S01]  /*5180*/  IMAD.MOV.U32 R53, RZ, RZ, R6 ;  /* 0x000000ffff357224 */ /* 0x000fe200078e0006 */
[----:B------:R-:W-:-:S11]  /*5190*/  MOV R6, RZ ;  /* 0x000000ff00067202 */ /* 0x000fd60000000f00 */
[----:B------:R-:W-:-:S04]  /*51a0*/  @P3 VIADD R5, R53, 0xfff00000 ;  /* 0xfff0000035053836 */ /* 0x000fc80000000000 */
[----:B------:R-:W-:Y:S02]  /*51b0*/  @P3 IMAD.MOV.U32 R53, RZ, RZ, R5 ;  /* 0x000000ffff353224 */ /* 0x000fe400078e0005 */
[C---:B------:R-:W-:Y:S02]  /*51c0*/  VIADD R5, R3.reuse, 0xfffffc01 ;  /* 0xfffffc0103057836 */ /* 0x040fe40000000000 */
[----:B------:R-:W-:Y:S02]  /*51d0*/  @P3 VIADD R5, R3, 0xfffffc02 ;  /* 0xfffffc0203053836 */ /* 0x000fe40000000000 */
[C---:B------:R-:W-:Y:S02]  /*51e0*/  DADD R50, R52.reuse, 1 ;  /* 0x3ff0000034327429 */ /* 0x040fe40000000000 */
[----:B------:R-:W-:-:S04]  /*51f0*/  DADD R52, R52, -1 ;  /* 0xbff0000034347429 */ /* 0x000fc80000000000 */
[----:B------:R-:W0:Y:S02]  /*5200*/  MUFU.RCP64H R7, R51 ;  /* 0x0000003300077308 */ /* 0x000e240000001800 */
[----:B0-----:R-:W-:-:S08]  /*5210*/  DFMA R50, -R50, R6, 1 ;  /* 0x3ff000003232742b */ /* 0x001fd00000000106 */
[----:B------:R-:W-:-:S08]  /*5220*/  DFMA R50, R50, R50, R50 ;  /* 0x000000323232722b */ /* 0x000fd00000000032 */
[----:B------:R-:W-:Y:S01]  /*5230*/  DFMA R50, R6, R50, R6 ;  /* 0x000000320632722b */ /* 0x000fe20000000006 */
[----:B------:R-:W-:Y:S02]  /*5240*/  IMAD.MOV.U32 R6, RZ, RZ, 0x41ad3b5a ;  /* 0x41ad3b5aff067424 */ /* 0x000fe400078e00ff */
[----:B------:R-:W-:-:S05]  /*5250*/  IMAD.MOV.U32 R7, RZ, RZ, 0x3ed0f5d2 ;  /* 0x3ed0f5d2ff077424 */ /* 0x000fca00078e00ff */
        /* <DEDUP_REMOVED lines=21> */
[----:B------:R-:W-:-:S05]  /*53b0*/  DMUL R6, R50, R6 ;  /* 0x0000000632067228 */ /* 0x000fca0000000000 */
[----:B------:R-:W-:Y:S01]  /*53c0*/  DFMA R48, R56, R48, UR6 ;  /* 0x0000000638307e2b */ /* 0x000fe20008000030 */
[----:B------:R-:W-:Y:S01]  /*53d0*/  UMOV UR6, 0x55555555 ;  /* 0x5555555500067882 */ /* 0x000fe20000000000 */
[----:B------:R-:W-:-:S03]  /*53e0*/  UMOV UR7, 0x3fb55555 ;  /* 0x3fb5555500077882 */ /* 0x000fc60000000000 */
[----:B------:R-:W-:Y:S01]  /*53f0*/  VIADD R59, R7, 0x100000 ;  /* 0x00100000073b7836 */ /* 0x000fe20000000000 */
[----:B------:R-:W-:Y:S02]  /*5400*/  MOV R58, R6 ;  /* 0x00000006003a7202 */ /* 0x000fe40000000f00 */
[----:B------:R-:W-:-:S08]  /*5410*/  DFMA R52, R56, R48, UR6 ;  /* 0x0000000638347e2b */ /* 0x000fd00008000030 */
[----:B------:R-:W-:Y:S01]  /*5420*/  DADD R50, -R52, UR6 ;  /* 0x0000000634327e29 */ /* 0x000fe20008000100 */
[----:B------:R-:W-:Y:S01]  /*5430*/  UMOV UR6, 0xb9e7b0 ;  /* 0x00b9e7b000067882 */ /* 0x000fe20000000000 */
[----:B------:R-:W-:-:S06]  /*5440*/  UMOV UR7, 0x3c46a4cb ;  /* 0x3c46a4cb00077882 */ /* 0x000fcc0000000000 */
[----:B------:R-:W-:Y:S02]  /*5450*/  DFMA R50, R56, R48, R50 ;  /* 0x000000303832722b */ /* 0x000fe40000000032 */
[----:B------:R-:W-:-:S06]  /*5460*/  DMUL R48, R54, R54 ;  /* 0x0000003636307228 */ /* 0x000fcc0000000000 */
[----:B------:R-:W-:Y:S01]  /*5470*/  DADD R50, R50, -UR6 ;  /* 0x8000000632327e29 */ /* 0x000fe20008000000 */
[----:B------:R-:W-:Y:S01]  /*5480*/  UMOV UR6, 0x80000000 ;  /* 0x8000000000067882 */ /* 0x000fe20000000000 */
[C---:B------:R-:W-:Y:S01]  /*5490*/  DFMA R10, R54.reuse, R54, -R48 ;  /* 0x00000036360a722b */ /* 0x040fe20000000830 */
[----:B------:R-:W-:Y:S01]  /*54a0*/  UMOV UR7, 0x43300000 ;  /* 0x4330000000077882 */ /* 0x000fe20000000000 */
[----:B------:R-:W-:-:S06]  /*54b0*/  DMUL R56, R54, R48 ;  /* 0x0000003036387228 */ /* 0x000fcc0000000000 */
[C---:B------:R-:W-:Y:S02]  /*54c0*/  DFMA R58, R54.reuse, R58, R10 ;  /* 0x0000003a363a722b */ /* 0x040fe4000000000a */
        /* <DEDUP_REMOVED lines=8> */
[----:B------:R-:W-:Y:S01]  /*5550*/  DFMA R10, R48, R10, R50 ;  /* 0x0000000a300a722b */ /* 0x000fe20000000032 */
[----:B------:R-:W-:Y:S01]  /*5560*/  LOP3.LUT R50, R5, 0x80000000, RZ, 0x3c, !PT ;  /* 0x8000000005327812 */ /* 0x000fe200078e3cff */
[----:B------:R-:W-:-:S06]  /*5570*/  IMAD.MOV.U32 R51, RZ, RZ, 0x43300000 ;  /* 0x43300000ff337424 */ /* 0x000fcc00078e00ff */
[----:B------:R-:W-:Y:S02]  /*5580*/  DFMA R58, R58, R56, R10 ;  /* 0x000000383a3a722b */ /* 0x000fe4000000000a */
[----:B------:R-:W-:Y:S01]  /*5590*/  DADD R50, R50, -UR6 ;  /* 0x8000000632327e29 */ /* 0x000fe20008000000 */
[----:B------:R-:W-:Y:S01]  /*55a0*/  UMOV UR6, 0xfefa39ef ;  /* 0xfefa39ef00067882 */ /* 0x000fe20000000000 */
[----:B------:R-:W-:-:S04]  /*55b0*/  UMOV UR7, 0x3fe62e42 ;  /* 0x3fe62e4200077882 */ /* 0x000fc80000000000 */
[----:B------:R-:W-:-:S08]  /*55c0*/  DADD R48, R52, R58 ;  /* 0x0000000034307229 */ /* 0x000fd0000000003a */
[--C-:B------:R-:W-:Y:S02]  /*55d0*/  DADD R10, R54, R48.reuse ;  /* 0x00000000360a7229 */ /* 0x100fe40000000030 */
[----:B------:R-:W-:-:S06]  /*55e0*/  DADD R52, R52, -R48 ;  /* 0x0000000034347229 */ /* 0x000fcc0000000830 */
[----:B------:R-:W-:Y:S02]  /*55f0*/  DADD R54, R54, -R10 ;  /* 0x0000000036367229 */ /* 0x000fe4000000080a */
[----:B------:R-:W-:-:S06]  /*5600*/  DADD R52, R58, R52 ;  /* 0x000000003a347229 */ /* 0x000fcc0000000034 */
[----:B------:R-:W-:-:S08]  /*5610*/  DADD R48, R48, R54 ;  /* 0x0000000030307229 */ /* 0x000fd00000000036 */
[----:B------:R-:W-:-:S08]  /*5620*/  DADD R48, R52, R48 ;  /* 0x0000000034307229 */ /* 0x000fd00000000030 */
[----:B------:R-:W-:-:S08]  /*5630*/  DADD R48, R6, R48 ;  /* 0x0000000006307229 */ /* 0x000fd00000000030 */
[----:B------:R-:W-:-:S08]  /*5640*/  DADD R52, R10, R48 ;  /* 0x000000000a347229 */ /* 0x000fd00000000030 */
[--C-:B------:R-:W-:Y:S02]  /*5650*/  DFMA R6, R50, UR6, R52.reuse ;  /* 0x0000000632067c2b */ /* 0x100fe40008000034 */
[----:B------:R-:W-:-:S06]  /*5660*/  DADD R54, R10, -R52 ;  /* 0x000000000a367229 */ /* 0x000fcc0000000834 */
[----:B------:R-:W-:Y:S02]  /*5670*/  DFMA R10, R50, -UR6, R6 ;  /* 0x80000006320a7c2b */ /* 0x000fe40008000006 */
[----:B------:R-:W-:-:S06]  /*5680*/  DADD R54, R48, R54 ;  /* 0x0000000030367229 */ /* 0x000fcc0000000036 */
[----:B------:R-:W-:-:S08]  /*5690*/  DADD R10, -R52, R10 ;  /* 0x00000000340a7229 */ /* 0x000fd0000000010a */
[----:B------:R-:W-:Y:S01]  /*56a0*/  DADD R54, R54, -R10 ;  /* 0x0000000036367229 */ /* 0x000fe2000000080a */
[----:B------:R-:W-:Y:S01]  /*56b0*/  IMAD.MOV.U32 R11, RZ, RZ, R4 ;  /* 0x000000ffff0b7224 */ /* 0x000fe200078e0004 */
[----:B------:R-:W-:-:S03]  /*56c0*/  MOV R10, UR4 ;  /* 0x00000004000a7c02 */ /* 0x000fc60008000f00 */
[C---:B------:R-:W-:Y:S01]  /*56d0*/  IMAD.SHL.U32 R4, R11.reuse, 0x2, RZ ;  /* 0x000000020b047824 */ /* 0x040fe200078e00ff */
[----:B------:R-:W-:Y:S02]  /*56e0*/  LOP3.LUT R3, R11, 0xff0fffff, RZ, 0xc0, !PT ;  /* 0xff0fffff0b037812 */ /* 0x000fe400078ec0ff */
[----:B------:R-:W-:Y:S02]  /*56f0*/  DFMA R50, R50, UR16, R54 ;  /* 0x0000001032327c2b */ /* 0x000fe40008000036 */
[----:B------:R-:W-:-:S04]  /*5700*/  ISETP.GT.U32.AND P2, PT, R4, -0x2000001, PT ;  /* 0xfdffffff0400780c */ /* 0x000fc80003f44070 */
[----:B------:R-:W-:Y:S02]  /*5710*/  SEL R11, R3, R11, P2 ;  /* 0x0000000b030b7207 */ /* 0x000fe40001000000 */
[----:B------:R-:W-:-:S08]  /*5720*/  DADD R48, R6, R50 ;  /* 0x0000000006307229 */ /* 0x000fd00000000032 */
[----:B------:R-:W-:Y:S02]  /*5730*/  DADD R6, R6, -R48 ;  /* 0x0000000006067229 */ /* 0x000fe40000000830 */
[----:B------:R-:W-:-:S06]  /*5740*/  DMUL R4, R48, R10 ;  /* 0x0000000a30047228 */ /* 0x000fcc0000000000 */
[----:B------:R-:W-:Y:S02]  /*5750*/  DADD R6, R50, R6 ;  /* 0x0000000032067229 */ /* 0x000fe40000000006 */
[----:B------:R-:W-:Y:S01]  /*5760*/  DFMA R48, R48, R10, -R4 ;  /* 0x0000000a3030722b */ /* 0x000fe20000000804 */
[----:B------:R-:W-:Y:S01]  /*5770*/  IMAD.MOV.U32 R50, RZ, RZ, 0x652b82fe ;  /* 0x652b82feff327424 */ /* 0x000fe200078e00ff */
[----:B------:R-:W-:-:S06]  /*5780*/  MOV R51, 0x3ff71547 ;  /* 0x3ff7154700337802 */ /* 0x000fcc0000000f00 */
        /* <DEDUP_REMOVED lines=42> */
[----:B------:R-:W-:Y:S01]  /*5a30*/  IMAD R49, R50, 0x100000, R7 ;  /* 0x0010000032317824 */ /* 0x000fe200078e0207 */
[----:B------:R-:W-:Y:S01]  /*5a40*/  MOV R48, R6 ;  /* 0x0000000600307202 */ /* 0x000fe20000000f00 */
        /* <DEDUP_REMOVED lines=9> */
[----:B------:R-:W-:Y:S02]  /*5ae0*/  @!P3 IMAD R5, R4, 0x100000, R7 ;  /* 0x001000000405b824 */ /* 0x000fe400078e0207 */
[----:B------:R-:W-:Y:S01]  /*5af0*/  @!P3 IMAD.MOV.U32 R4, RZ, RZ, R6 ;  /* 0x000000ffff04b224 */ /* 0x000fe200078e0006 */
[----:B------:R-:W-:Y:S02]  /*5b00*/  @!P3 LEA R7, R3, 0x3ff00000, 0x14 ;  /* 0x3ff000000307b811 */ /* 0x000fe400078ea0ff */
[----:B------:R-:W-:-:S06]  /*5b10*/  @!P3 MOV R6, RZ ;  /* 0x000000ff0006b202 */ /* 0x000fcc0000000f00 */
[----:B------:R-:W-:-:S11]  /*5b20*/  @!P3 DMUL R48, R4, R6 ;  /* 0x000000060430b228 */ /* 0x000fd60000000000 */
.L_x_240:
[----:B------:R-:W-:Y:S01]  /*5b30*/  DFMA R10, R10, R48, R48 ;  /* 0x000000300a0a722b */ /* 0x000fe20000000030 */
[----:B------:R-:W-:Y:S01]  /*5b40*/  IMAD.MOV.U32 R6, RZ, RZ, R2 ;  /* 0x000000ffff067224 */ /* 0x000fe200078e0002 */
[----:B------:R-:W-:Y:S01]  /*5b50*/  DSETP.NEU.AND P2, PT, |R48|, +INF , PT ;  /* 0x7ff000003000742a */ /* 0x000fe20003f4d200 */
[----:B------:R-:W-:-:S07]  /*5b60*/  IMAD.MOV.U32 R7, RZ, RZ, 0x0 ;  /* 0x00000000ff077424 */ /* 0x000fce00078e00ff */
[----:B------:R-:W-:Y:S02]  /*5b70*/  FSEL R4, R48, R10, !P2 ;  /* 0x0000000a30047208 */ /* 0x000fe40005000000 */
[----:B------:R-:W-:Y:S01]  /*5b80*/  FSEL R3, R49, R11, !P2 ;  /* 0x0000000b31037208 */ /* 0x000fe20005000000 */
[----:B------:R-:W-:Y:S06]  /*5b90*/  RET.REL.NODEC R6 `(_Z15calculateForcesiPdS_ddS_d) ;  /* 0xffffffa406187950 */ /* 0x000fec0003c3ffff */
.L_x_241:
        /* <DEDUP_REMOVED lines=14> */
.L_x_249:


//--------------------- .nv.shared._Z20calculateTotalEnergyiPdS_S_ddS_S_d --------------------------
	.section	.nv.shared._Z20calculateTotalEnergyiPdS_S_ddS_S_d,"aw",@nobits
	.sectionflags	@""
	.align	8
.nv.shared._Z20calculateTotalEnergyiPdS_S_ddS_S_d:
	.zero		3072


//--------------------- .nv.shared.reserved.0     --------------------------
	.section	.nv.shared.reserved.0,"aw",@nobits
	.weak		__nv_reservedSMEM_offset_0_alias
	.size		__nv_reservedSMEM_offset_0_alias, 0, 64
	.other		__nv_reservedSMEM_offset_0_alias,@"STO_CUDA_RESERVED_SHARED STV_DEFAULT"
__nv_reservedSMEM_offset_0_alias:
	.zero		0
	.zero		64


//--------------------- .nv.constant0._Z20calculateTotalEnergyiPdS_S_ddS_S_d --------------------------
	.section	.nv.constant0._Z20calculateTotalEnergyiPdS_S_ddS_S_d,"a",@progbits
	.sectionflags	@""
	.align	4
.nv.constant0._Z20calculateTotalEnergyiPdS_S_ddS_S_d:
	.zero		968


//--------------------- .nv.constant0._Z18finalizeVelocitiesiPdS_S_d --------------------------
	.section	.nv.constant0._Z18finalizeVelocitiesiPdS_S_d,"a",@progbits
	.sectionflags	@""
	.align	4
.nv.constant0._Z18finalizeVelocitiesiPdS_S_d:
	.zero		936


//--------------------- .nv.constant0._Z15updateParticlesiPdS_S_S_dS_ --------------------------
	.section	.nv.constant0._Z15updateParticlesiPdS_S_S_dS_,"a",@progbits
	.sectionflags	@""
	.align	4
.nv.constant0._Z15updateParticlesiPdS_S_S_dS_:
	.zero		952


//--------------------- .nv.constant0._Z15calculateForcesiPdS_ddS_d --------------------------
	.section	.nv.constant0._Z15calculateForcesiPdS_ddS_d,"a",@progbits
	.sectionflags	@""
	.align	4
.nv.constant0._Z15calculateForcesiPdS_ddS_d:
	.zero		952


//--------------------- SYMBOLS --------------------------

	.type		.nv.reservedSmem.offset0,@object
	.size		.nv.reservedSmem.offset0,0x4
	.type		.nv.reservedSmem.cap,@object
	.size		.nv.reservedSmem.cap,0x4
